//
// Generated by NVIDIA NVVM Compiler
//
// Compiler Build ID: CL-36424714
// Cuda compilation tools, release 13.0, V13.0.88
// Based on NVVM 20.0.0
//

.version 9.0
.target sm_100
.address_size 64

	// .globl	_Z7addRowsPiS_S_i

.visible .entry _Z7addRowsPiS_S_i(
	.param .u64 .ptr .align 1 _Z7addRowsPiS_S_i_param_0,
	.param .u64 .ptr .align 1 _Z7addRowsPiS_S_i_param_1,
	.param .u64 .ptr .align 1 _Z7addRowsPiS_S_i_param_2,
	.param .u32 _Z7addRowsPiS_S_i_param_3
)
{
	.reg .pred 	%p<10>;
	.reg .b32 	%r<122>;
	.reg .b64 	%rd<26>;

	ld.param.u64 	%rd7, [_Z7addRowsPiS_S_i_param_0];
	ld.param.u64 	%rd8, [_Z7addRowsPiS_S_i_param_1];
	ld.param.u64 	%rd9, [_Z7addRowsPiS_S_i_param_2];
	ld.param.u32 	%r23, [_Z7addRowsPiS_S_i_param_3];
	cvta.to.global.u64 	%rd1, %rd9;
	cvta.to.global.u64 	%rd2, %rd8;
	cvta.to.global.u64 	%rd3, %rd7;
	mov.u32 	%r1, %ctaid.x;
	setp.ge.s32 	%p1, %r1, %r23;
	@%p1 bra 	$L__BB0_13;
	mul.lo.s32 	%r2, %r23, %r1;
	add.s32 	%r25, %r23, -1;
	and.b32  	%r3, %r23, 15;
	setp.lt.u32 	%p2, %r25, 15;
	mov.b32 	%r118, 0;
	@%p2 bra 	$L__BB0_4;
	and.b32  	%r118, %r23, -16;
	neg.s32 	%r116, %r118;
	add.s64 	%rd4, %rd3, 32;
	add.s64 	%rd5, %rd2, 32;
	add.s64 	%rd6, %rd1, 32;
	mov.u32 	%r115, %r2;
$L__BB0_3:
	.pragma "nounroll";
	mul.wide.s32 	%rd10, %r115, 4;
	add.s64 	%rd11, %rd4, %rd10;
	add.s64 	%rd12, %rd5, %rd10;
	add.s64 	%rd13, %rd6, %rd10;
	ld.global.u32 	%r26, [%rd11+-32];
	ld.global.u32 	%r27, [%rd12+-32];
	add.s32 	%r28, %r27, %r26;
	st.global.u32 	[%rd13+-32], %r28;
	ld.global.u32 	%r29, [%rd11+-28];
	ld.global.u32 	%r30, [%rd12+-28];
	add.s32 	%r31, %r30, %r29;
	st.global.u32 	[%rd13+-28], %r31;
	ld.global.u32 	%r32, [%rd11+-24];
	ld.global.u32 	%r33, [%rd12+-24];
	add.s32 	%r34, %r33, %r32;
	st.global.u32 	[%rd13+-24], %r34;
	ld.global.u32 	%r35, [%rd11+-20];
	ld.global.u32 	%r36, [%rd12+-20];
	add.s32 	%r37, %r36, %r35;
	st.global.u32 	[%rd13+-20], %r37;
	ld.global.u32 	%r38, [%rd11+-16];
	ld.global.u32 	%r39, [%rd12+-16];
	add.s32 	%r40, %r39, %r38;
	st.global.u32 	[%rd13+-16], %r40;
	ld.global.u32 	%r41, [%rd11+-12];
	ld.global.u32 	%r42, [%rd12+-12];
	add.s32 	%r43, %r42, %r41;
	st.global.u32 	[%rd13+-12], %r43;
	ld.global.u32 	%r44, [%rd11+-8];
	ld.global.u32 	%r45, [%rd12+-8];
	add.s32 	%r46, %r45, %r44;
	st.global.u32 	[%rd13+-8], %r46;
	ld.global.u32 	%r47, [%rd11+-4];
	ld.global.u32 	%r48, [%rd12+-4];
	add.s32 	%r49, %r48, %r47;
	st.global.u32 	[%rd13+-4], %r49;
	ld.global.u32 	%r50, [%rd11];
	ld.global.u32 	%r51, [%rd12];
	add.s32 	%r52, %r51, %r50;
	st.global.u32 	[%rd13], %r52;
	ld.global.u32 	%r53, [%rd11+4];
	ld.global.u32 	%r54, [%rd12+4];
	add.s32 	%r55, %r54, %r53;
	st.global.u32 	[%rd13+4], %r55;
	ld.global.u32 	%r56, [%rd11+8];
	ld.global.u32 	%r57, [%rd12+8];
	add.s32 	%r58, %r57, %r56;
	st.global.u32 	[%rd13+8], %r58;
	ld.global.u32 	%r59, [%rd11+12];
	ld.global.u32 	%r60, [%rd12+12];
	add.s32 	%r61, %r60, %r59;
	st.global.u32 	[%rd13+12], %r61;
	ld.global.u32 	%r62, [%rd11+16];
	ld.global.u32 	%r63, [%rd12+16];
	add.s32 	%r64, %r63, %r62;
	st.global.u32 	[%rd13+16], %r64;
	ld.global.u32 	%r65, [%rd11+20];
	ld.global.u32 	%r66, [%rd12+20];
	add.s32 	%r67, %r66, %r65;
	st.global.u32 	[%rd13+20], %r67;
	ld.global.u32 	%r68, [%rd11+24];
	ld.global.u32 	%r69, [%rd12+24];
	add.s32 	%r70, %r69, %r68;
	st.global.u32 	[%rd13+24], %r70;
	ld.global.u32 	%r71, [%rd11+28];
	ld.global.u32 	%r72, [%rd12+28];
	add.s32 	%r73, %r72, %r71;
	st.global.u32 	[%rd13+28], %r73;
	add.s32 	%r116, %r116, 16;
	add.s32 	%r115, %r115, 16;
	setp.ne.s32 	%p3, %r116, 0;
	@%p3 bra 	$L__BB0_3;
$L__BB0_4:
	setp.eq.s32 	%p4, %r3, 0;
	@%p4 bra 	$L__BB0_13;
	and.b32  	%r11, %r23, 7;
	setp.lt.u32 	%p5, %r3, 8;
	@%p5 bra 	$L__BB0_7;
	add.s32 	%r74, %r118, %r2;
	mul.wide.s32 	%rd14, %r74, 4;
	add.s64 	%rd15, %rd3, %rd14;
	ld.global.u32 	%r75, [%rd15];
	add.s64 	%rd16, %rd2, %rd14;
	ld.global.u32 	%r76, [%rd16];
	add.s32 	%r77, %r76, %r75;
	add.s64 	%rd17, %rd1, %rd14;
	st.global.u32 	[%rd17], %r77;
	ld.global.u32 	%r78, [%rd15+4];
	ld.global.u32 	%r79, [%rd16+4];
	add.s32 	%r80, %r79, %r78;
	st.global.u32 	[%rd17+4], %r80;
	ld.global.u32 	%r81, [%rd15+8];
	ld.global.u32 	%r82, [%rd16+8];
	add.s32 	%r83, %r82, %r81;
	st.global.u32 	[%rd17+8], %r83;
	ld.global.u32 	%r84, [%rd15+12];
	ld.global.u32 	%r85, [%rd16+12];
	add.s32 	%r86, %r85, %r84;
	st.global.u32 	[%rd17+12], %r86;
	ld.global.u32 	%r87, [%rd15+16];
	ld.global.u32 	%r88, [%rd16+16];
	add.s32 	%r89, %r88, %r87;
	st.global.u32 	[%rd17+16], %r89;
	ld.global.u32 	%r90, [%rd15+20];
	ld.global.u32 	%r91, [%rd16+20];
	add.s32 	%r92, %r91, %r90;
	st.global.u32 	[%rd17+20], %r92;
	ld.global.u32 	%r93, [%rd15+24];
	ld.global.u32 	%r94, [%rd16+24];
	add.s32 	%r95, %r94, %r93;
	st.global.u32 	[%rd17+24], %r95;
	ld.global.u32 	%r96, [%rd15+28];
	ld.global.u32 	%r97, [%rd16+28];
	add.s32 	%r98, %r97, %r96;
	st.global.u32 	[%rd17+28], %r98;
	add.s32 	%r118, %r118, 8;
$L__BB0_7:
	setp.eq.s32 	%p6, %r11, 0;
	@%p6 bra 	$L__BB0_13;
	and.b32  	%r14, %r23, 3;
	setp.lt.u32 	%p7, %r11, 4;
	@%p7 bra 	$L__BB0_10;
	add.s32 	%r99, %r118, %r2;
	mul.wide.s32 	%rd18, %r99, 4;
	add.s64 	%rd19, %rd3, %rd18;
	ld.global.u32 	%r100, [%rd19];
	add.s64 	%rd20, %rd2, %rd18;
	ld.global.u32 	%r101, [%rd20];
	add.s32 	%r102, %r101, %r100;
	add.s64 	%rd21, %rd1, %rd18;
	st.global.u32 	[%rd21], %r102;
	ld.global.u32 	%r103, [%rd19+4];
	ld.global.u32 	%r104, [%rd20+4];
	add.s32 	%r105, %r104, %r103;
	st.global.u32 	[%rd21+4], %r105;
	ld.global.u32 	%r106, [%rd19+8];
	ld.global.u32 	%r107, [%rd20+8];
	add.s32 	%r108, %r107, %r106;
	st.global.u32 	[%rd21+8], %r108;
	ld.global.u32 	%r109, [%rd19+12];
	ld.global.u32 	%r110, [%rd20+12];
	add.s32 	%r111, %r110, %r109;
	st.global.u32 	[%rd21+12], %r111;
	add.s32 	%r118, %r118, 4;
$L__BB0_10:
	setp.eq.s32 	%p8, %r14, 0;
	@%p8 bra 	$L__BB0_13;
	add.s32 	%r121, %r118, %r2;
	neg.s32 	%r120, %r14;
$L__BB0_12:
	.pragma "nounroll";
	mul.wide.s32 	%rd22, %r121, 4;
	add.s64 	%rd23, %rd1, %rd22;
	add.s64 	%rd24, %rd2, %rd22;
	add.s64 	%rd25, %rd3, %rd22;
	ld.global.u32 	%r112, [%rd25];
	ld.global.u32 	%r113, [%rd24];
	add.s32 	%r114, %r113, %r112;
	st.global.u32 	[%rd23], %r114;
	add.s32 	%r121, %r121, 1;
	add.s32 	%r120, %r120, 1;
	setp.ne.s32 	%p9, %r120, 0;
	@%p9 bra 	$L__BB0_12;
$L__BB0_13:
	ret;

}
	// .globl	_Z10addColumnsPiS_S_i
.visible .entry _Z10addColumnsPiS_S_i(
	.param .u64 .ptr .align 1 _Z10addColumnsPiS_S_i_param_0,
	.param .u64 .ptr .align 1 _Z10addColumnsPiS_S_i_param_1,
	.param .u64 .ptr .align 1 _Z10addColumnsPiS_S_i_param_2,
	.param .u32 _Z10addColumnsPiS_S_i_param_3
)
{
	.reg .pred 	%p<10>;
	.reg .b32 	%r<122>;
	.reg .b64 	%rd<101>;

	ld.param.u64 	%rd4, [_Z10addColumnsPiS_S_i_param_0];
	ld.param.u64 	%rd5, [_Z10addColumnsPiS_S_i_param_1];
	ld.param.u64 	%rd6, [_Z10addColumnsPiS_S_i_param_2];
	ld.param.u32 	%r23, [_Z10addColumnsPiS_S_i_param_3];
	cvta.to.global.u64 	%rd1, %rd6;
	cvta.to.global.u64 	%rd2, %rd5;
	cvta.to.global.u64 	%rd3, %rd4;
	mov.u32 	%r1, %ctaid.x;
	setp.ge.s32 	%p1, %r1, %r23;
	@%p1 bra 	$L__BB1_13;
	add.s32 	%r25, %r23, -1;
	and.b32  	%r2, %r23, 15;
	setp.lt.u32 	%p2, %r25, 15;
	mov.b32 	%r118, 0;
	@%p2 bra 	$L__BB1_4;
	and.b32  	%r118, %r23, -16;
	neg.s32 	%r116, %r118;
	shl.b32 	%r5, %r23, 4;
	mul.wide.s32 	%rd11, %r23, 4;
	mov.u32 	%r115, %r1;
$L__BB1_3:
	.pragma "nounroll";
	mul.wide.s32 	%rd7, %r115, 4;
	add.s64 	%rd8, %rd3, %rd7;
	ld.global.u32 	%r26, [%rd8];
	add.s64 	%rd9, %rd2, %rd7;
	ld.global.u32 	%r27, [%rd9];
	add.s32 	%r28, %r27, %r26;
	add.s64 	%rd10, %rd1, %rd7;
	st.global.u32 	[%rd10], %r28;
	add.s64 	%rd12, %rd8, %rd11;
	ld.global.u32 	%r29, [%rd12];
	add.s64 	%rd13, %rd9, %rd11;
	ld.global.u32 	%r30, [%rd13];
	add.s32 	%r31, %r30, %r29;
	add.s64 	%rd14, %rd10, %rd11;
	st.global.u32 	[%rd14], %r31;
	add.s64 	%rd15, %rd12, %rd11;
	ld.global.u32 	%r32, [%rd15];
	add.s64 	%rd16, %rd13, %rd11;
	ld.global.u32 	%r33, [%rd16];
	add.s32 	%r34, %r33, %r32;
	add.s64 	%rd17, %rd14, %rd11;
	st.global.u32 	[%rd17], %r34;
	add.s64 	%rd18, %rd15, %rd11;
	ld.global.u32 	%r35, [%rd18];
	add.s64 	%rd19, %rd16, %rd11;
	ld.global.u32 	%r36, [%rd19];
	add.s32 	%r37, %r36, %r35;
	add.s64 	%rd20, %rd17, %rd11;
	st.global.u32 	[%rd20], %r37;
	add.s64 	%rd21, %rd18, %rd11;
	ld.global.u32 	%r38, [%rd21];
	add.s64 	%rd22, %rd19, %rd11;
	ld.global.u32 	%r39, [%rd22];
	add.s32 	%r40, %r39, %r38;
	add.s64 	%rd23, %rd20, %rd11;
	st.global.u32 	[%rd23], %r40;
	add.s64 	%rd24, %rd21, %rd11;
	ld.global.u32 	%r41, [%rd24];
	add.s64 	%rd25, %rd22, %rd11;
	ld.global.u32 	%r42, [%rd25];
	add.s32 	%r43, %r42, %r41;
	add.s64 	%rd26, %rd23, %rd11;
	st.global.u32 	[%rd26], %r43;
	add.s64 	%rd27, %rd24, %rd11;
	ld.global.u32 	%r44, [%rd27];
	add.s64 	%rd28, %rd25, %rd11;
	ld.global.u32 	%r45, [%rd28];
	add.s32 	%r46, %r45, %r44;
	add.s64 	%rd29, %rd26, %rd11;
	st.global.u32 	[%rd29], %r46;
	add.s64 	%rd30, %rd27, %rd11;
	ld.global.u32 	%r47, [%rd30];
	add.s64 	%rd31, %rd28, %rd11;
	ld.global.u32 	%r48, [%rd31];
	add.s32 	%r49, %r48, %r47;
	add.s64 	%rd32, %rd29, %rd11;
	st.global.u32 	[%rd32], %r49;
	add.s64 	%rd33, %rd30, %rd11;
	ld.global.u32 	%r50, [%rd33];
	add.s64 	%rd34, %rd31, %rd11;
	ld.global.u32 	%r51, [%rd34];
	add.s32 	%r52, %r51, %r50;
	add.s64 	%rd35, %rd32, %rd11;
	st.global.u32 	[%rd35], %r52;
	add.s64 	%rd36, %rd33, %rd11;
	ld.global.u32 	%r53, [%rd36];
	add.s64 	%rd37, %rd34, %rd11;
	ld.global.u32 	%r54, [%rd37];
	add.s32 	%r55, %r54, %r53;
	add.s64 	%rd38, %rd35, %rd11;
	st.global.u32 	[%rd38], %r55;
	add.s64 	%rd39, %rd36, %rd11;
	ld.global.u32 	%r56, [%rd39];
	add.s64 	%rd40, %rd37, %rd11;
	ld.global.u32 	%r57, [%rd40];
	add.s32 	%r58, %r57, %r56;
	add.s64 	%rd41, %rd38, %rd11;
	st.global.u32 	[%rd41], %r58;
	add.s64 	%rd42, %rd39, %rd11;
	ld.global.u32 	%r59, [%rd42];
	add.s64 	%rd43, %rd40, %rd11;
	ld.global.u32 	%r60, [%rd43];
	add.s32 	%r61, %r60, %r59;
	add.s64 	%rd44, %rd41, %rd11;
	st.global.u32 	[%rd44], %r61;
	add.s64 	%rd45, %rd42, %rd11;
	ld.global.u32 	%r62, [%rd45];
	add.s64 	%rd46, %rd43, %rd11;
	ld.global.u32 	%r63, [%rd46];
	add.s32 	%r64, %r63, %r62;
	add.s64 	%rd47, %rd44, %rd11;
	st.global.u32 	[%rd47], %r64;
	add.s64 	%rd48, %rd45, %rd11;
	ld.global.u32 	%r65, [%rd48];
	add.s64 	%rd49, %rd46, %rd11;
	ld.global.u32 	%r66, [%rd49];
	add.s32 	%r67, %r66, %r65;
	add.s64 	%rd50, %rd47, %rd11;
	st.global.u32 	[%rd50], %r67;
	add.s64 	%rd51, %rd48, %rd11;
	ld.global.u32 	%r68, [%rd51];
	add.s64 	%rd52, %rd49, %rd11;
	ld.global.u32 	%r69, [%rd52];
	add.s32 	%r70, %r69, %r68;
	add.s64 	%rd53, %rd50, %rd11;
	st.global.u32 	[%rd53], %r70;
	add.s64 	%rd54, %rd51, %rd11;
	ld.global.u32 	%r71, [%rd54];
	add.s64 	%rd55, %rd52, %rd11;
	ld.global.u32 	%r72, [%rd55];
	add.s32 	%r73, %r72, %r71;
	add.s64 	%rd56, %rd53, %rd11;
	st.global.u32 	[%rd56], %r73;
	add.s32 	%r116, %r116, 16;
	add.s32 	%r115, %r115, %r5;
	setp.ne.s32 	%p3, %r116, 0;
	@%p3 bra 	$L__BB1_3;
$L__BB1_4:
	setp.eq.s32 	%p4, %r2, 0;
	@%p4 bra 	$L__BB1_13;
	and.b32  	%r11, %r23, 7;
	setp.lt.u32 	%p5, %r2, 8;
	@%p5 bra 	$L__BB1_7;
	mad.lo.s32 	%r74, %r118, %r23, %r1;
	mul.wide.s32 	%rd57, %r74, 4;
	add.s64 	%rd58, %rd3, %rd57;
	ld.global.u32 	%r75, [%rd58];
	add.s64 	%rd59, %rd2, %rd57;
	ld.global.u32 	%r76, [%rd59];
	add.s32 	%r77, %r76, %r75;
	add.s64 	%rd60, %rd1, %rd57;
	st.global.u32 	[%rd60], %r77;
	mul.wide.s32 	%rd61, %r23, 4;
	add.s64 	%rd62, %rd58, %rd61;
	ld.global.u32 	%r78, [%rd62];
	add.s64 	%rd63, %rd59, %rd61;
	ld.global.u32 	%r79, [%rd63];
	add.s32 	%r80, %r79, %r78;
	add.s64 	%rd64, %rd60, %rd61;
	st.global.u32 	[%rd64], %r80;
	add.s64 	%rd65, %rd62, %rd61;
	ld.global.u32 	%r81, [%rd65];
	add.s64 	%rd66, %rd63, %rd61;
	ld.global.u32 	%r82, [%rd66];
	add.s32 	%r83, %r82, %r81;
	add.s64 	%rd67, %rd64, %rd61;
	st.global.u32 	[%rd67], %r83;
	add.s64 	%rd68, %rd65, %rd61;
	ld.global.u32 	%r84, [%rd68];
	add.s64 	%rd69, %rd66, %rd61;
	ld.global.u32 	%r85, [%rd69];
	add.s32 	%r86, %r85, %r84;
	add.s64 	%rd70, %rd67, %rd61;
	st.global.u32 	[%rd70], %r86;
	add.s64 	%rd71, %rd68, %rd61;
	ld.global.u32 	%r87, [%rd71];
	add.s64 	%rd72, %rd69, %rd61;
	ld.global.u32 	%r88, [%rd72];
	add.s32 	%r89, %r88, %r87;
	add.s64 	%rd73, %rd70, %rd61;
	st.global.u32 	[%rd73], %r89;
	add.s64 	%rd74, %rd71, %rd61;
	ld.global.u32 	%r90, [%rd74];
	add.s64 	%rd75, %rd72, %rd61;
	ld.global.u32 	%r91, [%rd75];
	add.s32 	%r92, %r91, %r90;
	add.s64 	%rd76, %rd73, %rd61;
	st.global.u32 	[%rd76], %r92;
	add.s64 	%rd77, %rd74, %rd61;
	ld.global.u32 	%r93, [%rd77];
	add.s64 	%rd78, %rd75, %rd61;
	ld.global.u32 	%r94, [%rd78];
	add.s32 	%r95, %r94, %r93;
	add.s64 	%rd79, %rd76, %rd61;
	st.global.u32 	[%rd79], %r95;
	add.s64 	%rd80, %rd77, %rd61;
	ld.global.u32 	%r96, [%rd80];
	add.s64 	%rd81, %rd78, %rd61;
	ld.global.u32 	%r97, [%rd81];
	add.s32 	%r98, %r97, %r96;
	add.s64 	%rd82, %rd79, %rd61;
	st.global.u32 	[%rd82], %r98;
	add.s32 	%r118, %r118, 8;
$L__BB1_7:
	setp.eq.s32 	%p6, %r11, 0;
	@%p6 bra 	$L__BB1_13;
	and.b32  	%r14, %r23, 3;
	setp.lt.u32 	%p7, %r11, 4;
	@%p7 bra 	$L__BB1_10;
	mad.lo.s32 	%r99, %r118, %r23, %r1;
	mul.wide.s32 	%rd83, %r99, 4;
	add.s64 	%rd84, %rd3, %rd83;
	ld.global.u32 	%r100, [%rd84];
	add.s64 	%rd85, %rd2, %rd83;
	ld.global.u32 	%r101, [%rd85];
	add.s32 	%r102, %r101, %r100;
	add.s64 	%rd86, %rd1, %rd83;
	st.global.u32 	[%rd86], %r102;
	mul.wide.s32 	%rd87, %r23, 4;
	add.s64 	%rd88, %rd84, %rd87;
	ld.global.u32 	%r103, [%rd88];
	add.s64 	%rd89, %rd85, %rd87;
	ld.global.u32 	%r104, [%rd89];
	add.s32 	%r105, %r104, %r103;
	add.s64 	%rd90, %rd86, %rd87;
	st.global.u32 	[%rd90], %r105;
	add.s64 	%rd91, %rd88, %rd87;
	ld.global.u32 	%r106, [%rd91];
	add.s64 	%rd92, %rd89, %rd87;
	ld.global.u32 	%r107, [%rd92];
	add.s32 	%r108, %r107, %r106;
	add.s64 	%rd93, %rd90, %rd87;
	st.global.u32 	[%rd93], %r108;
	add.s64 	%rd94, %rd91, %rd87;
	ld.global.u32 	%r109, [%rd94];
	add.s64 	%rd95, %rd92, %rd87;
	ld.global.u32 	%r110, [%rd95];
	add.s32 	%r111, %r110, %r109;
	add.s64 	%rd96, %rd93, %rd87;
	st.global.u32 	[%rd96], %r111;
	add.s32 	%r118, %r118, 4;
$L__BB1_10:
	setp.eq.s32 	%p8, %r14, 0;
	@%p8 bra 	$L__BB1_13;
	mad.lo.s32 	%r121, %r118, %r23, %r1;
	neg.s32 	%r120, %r14;
$L__BB1_12:
	.pragma "nounroll";
	mul.wide.s32 	%rd97, %r121, 4;
	add.s64 	%rd98, %rd3, %rd97;
	ld.global.u32 	%r112, [%rd98];
	add.s64 	%rd99, %rd2, %rd97;
	ld.global.u32 	%r113, [%rd99];
	add.s32 	%r114, %r113, %r112;
	add.s64 	%rd100, %rd1, %rd97;
	st.global.u32 	[%rd100], %r114;
	add.s32 	%r121, %r121, %r23;
	add.s32 	%r120, %r120, 1;
	setp.ne.s32 	%p9, %r120, 0;
	@%p9 bra 	$L__BB1_12;
$L__BB1_13:
	ret;

}
	// .globl	_Z11addElementsPiS_S_i
.visible .entry _Z11addElementsPiS_S_i(
	.param .u64 .ptr .align 1 _Z11addElementsPiS_S_i_param_0,
	.param .u64 .ptr .align 1 _Z11addElementsPiS_S_i_param_1,
	.param .u64 .ptr .align 1 _Z11addElementsPiS_S_i_param_2,
	.param .u32 _Z11addElementsPiS_S_i_param_3
)
{
	.reg .pred 	%p<2>;
	.reg .b32 	%r<9>;
	.reg .b64 	%rd<11>;

	ld.param.u64 	%rd1, [_Z11addElementsPiS_S_i_param_0];
	ld.param.u64 	%rd2, [_Z11addElementsPiS_S_i_param_1];
	ld.param.u64 	%rd3, [_Z11addElementsPiS_S_i_param_2];
	ld.param.u32 	%r3, [_Z11addElementsPiS_S_i_param_3];
	mov.u32 	%r1, %tid.x;
	mov.u32 	%r2, %tid.y;
	max.s32 	%r4, %r1, %r2;
	setp.ge.s32 	%p1, %r4, %r3;
	@%p1 bra 	$L__BB2_2;
	cvta.to.global.u64 	%rd4, %rd1;
	cvta.to.global.u64 	%rd5, %rd2;
	cvta.to.global.u64 	%rd6, %rd3;
	mad.lo.s32 	%r5, %r3, %r1, %r2;
	mul.wide.u32 	%rd7, %r5, 4;
	add.s64 	%rd8, %rd4, %rd7;
	ld.global.u32 	%r6, [%rd8];
	add.s64 	%rd9, %rd5, %rd7;
	ld.global.u32 	%r7, [%rd9];
	add.s32 	%r8, %r7, %r6;
	add.s64 	%rd10, %rd6, %rd7;
	st.global.u32 	[%rd10], %r8;
$L__BB2_2:
	ret;

}


// ===== COMPILED SASS (sm_100) =====

	.target	sm_100

	.elftype	@"ET_EXEC"


//--------------------- .note.nv.tkinfo           --------------------------
	.section	.note.nv.tkinfo,"",@"SHT_NOTE"
	.sectionflags	@"SHF_NOTE_NV_TKINFO"
	.tkinfo
        /*0018*/ 	.word	0x00000002
        /*0030*/ 	.string	""
        /*0030*/ 	.string	"ptxas"
        /*0030*/ 	.string	"Cuda compilation tools, release 13.0, V13.0.88"
        /*0030*/ 	.string	"Build cuda_13.0.r13.0/compiler.36424714_0"
        /*0030*/ 	.string	"-arch sm_100 -m 64 "



//--------------------- .note.nv.cuinfo           --------------------------
	.section	.note.nv.cuinfo,"",@"SHT_NOTE"
	.sectionflags	@"SHF_NOTE_NV_CUINFO"
        /*0018*/ 	.short	0x0002
        /*001a*/ 	.short	0x0064
        /*001c*/ 	.short	0x0082
	.zero		2


//--------------------- .nv.info                  --------------------------
	.section	.nv.info,"",@"SHT_CUDA_INFO"
	.align	4


	//----- nvinfo : EIATTR_REGCOUNT
	.align		4
        /*0000*/ 	.byte	0x04, 0x2f
        /*0002*/ 	.short	(.L_1 - .L_0)
	.align		4
.L_0:
        /*0004*/ 	.word	index@(_Z7addRowsPiS_S_i)
        /*0008*/ 	.word	0x00000016


	//----- nvinfo : EIATTR_FRAME_SIZE
	.align		4
.L_1:
        /*000c*/ 	.byte	0x04, 0x11
        /*000e*/ 	.short	(.L_3 - .L_2)
	.align		4
.L_2:
        /*0010*/ 	.word	index@(_Z7addRowsPiS_S_i)
        /*0014*/ 	.word	0x00000000


	//----- nvinfo : EIATTR_REGCOUNT
	.align		4
.L_3:
        /*0018*/ 	.byte	0x04, 0x2f
        /*001a*/ 	.short	(.L_5 - .L_4)
	.align		4
.L_4:
        /*001c*/ 	.word	index@(_Z10addColumnsPiS_S_i)
        /*0020*/ 	.word	0x0000001c


	//----- nvinfo : EIATTR_FRAME_SIZE
	.align		4
.L_5:
        /*0024*/ 	.byte	0x04, 0x11
        /*0026*/ 	.short	(.L_7 - .L_6)
	.align		4
.L_6:
        /*0028*/ 	.word	index@(_Z10addColumnsPiS_S_i)
        /*002c*/ 	.word	0x00000000


	//----- nvinfo : EIATTR_REGCOUNT
	.align		4
.L_7:
        /*0030*/ 	.byte	0x04, 0x2f
        /*0032*/ 	.short	(.L_9 - .L_8)
	.align		4
.L_8:
        /*0034*/ 	.word	index@(_Z11addElementsPiS_S_i)
        /*0038*/ 	.word	0x0000000c


	//----- nvinfo : EIATTR_FRAME_SIZE
	.align		4
.L_9:
        /*003c*/ 	.byte	0x04, 0x11
        /*003e*/ 	.short	(.L_11 - .L_10)
	.align		4
.L_10:
        /*0040*/ 	.word	index@(_Z11addElementsPiS_S_i)
        /*0044*/ 	.word	0x00000000


	//----- nvinfo : EIATTR_MIN_STACK_SIZE
	.align		4
.L_11:
        /*0048*/ 	.byte	0x04, 0x12
        /*004a*/ 	.short	(.L_13 - .L_12)
	.align		4
.L_12:
        /*004c*/ 	.word	index@(_Z11addElementsPiS_S_i)
        /*0050*/ 	.word	0x00000000


	//----- nvinfo : EIATTR_MIN_STACK_SIZE
	.align		4
.L_13:
        /*0054*/ 	.byte	0x04, 0x12
        /*0056*/ 	.short	(.L_15 - .L_14)
	.align		4
.L_14:
        /*0058*/ 	.word	index@(_Z10addColumnsPiS_S_i)
        /*005c*/ 	.word	0x00000000


	//----- nvinfo : EIATTR_MIN_STACK_SIZE
	.align		4
.L_15:
        /*0060*/ 	.byte	0x04, 0x12
        /*0062*/ 	.short	(.L_17 - .L_16)
	.align		4
.L_16:
        /*0064*/ 	.word	index@(_Z7addRowsPiS_S_i)
        /*0068*/ 	.word	0x00000000
.L_17:


//--------------------- .nv.compat                --------------------------
	.section	.nv.compat,"",@"SHT_CUDA_COMPAT_INFO"
	.align	4
        /*0000*/ 	.byte	0x02, 0x09, 0x00, 0x00, 0x02, 0x02, 0x01, 0x00, 0x02, 0x05, 0x05, 0x00, 0x03, 0x07, 0x01, 0x01
        /*0010*/ 	.byte	0x02, 0x03, 0x00, 0x00, 0x02, 0x06, 0x01, 0x00, 0x04, 0x0b, 0x08, 0x00, 0x09, 0x00, 0x00, 0x00
        /*0020*/ 	.byte	0x00, 0x00, 0x00, 0x00


//--------------------- .nv.info._Z11addElementsPiS_S_i --------------------------
	.section	.nv.info._Z11addElementsPiS_S_i,"",@"SHT_CUDA_INFO"
	.sectionflags	@""
	.align	4


	//----- nvinfo : EIATTR_CUDA_API_VERSION
	.align		4
        /*0000*/ 	.byte	0x04, 0x37
        /*0002*/ 	.short	(.L_19 - .L_18)
.L_18:
        /*0004*/ 	.word	0x00000082


	//----- nvinfo : EIATTR_KPARAM_INFO
	.align		4
.L_19:
        /*0008*/ 	.byte	0x04, 0x17
        /*000a*/ 	.short	(.L_21 - .L_20)
.L_20:
        /*000c*/ 	.word	0x00000000
        /*0010*/ 	.short	0x0003
        /*0012*/ 	.short	0x0018
        /*0014*/ 	.byte	0x00, 0xf0, 0x11, 0x00


	//----- nvinfo : EIATTR_KPARAM_INFO
	.align		4
.L_21:
        /*0018*/ 	.byte	0x04, 0x17
        /*001a*/ 	.short	(.L_23 - .L_22)
.L_22:
        /*001c*/ 	.word	0x00000000
        /*0020*/ 	.short	0x0002
        /*0022*/ 	.short	0x0010
        /*0024*/ 	.byte	0x00, 0xf5, 0x21, 0x00


	//----- nvinfo : EIATTR_KPARAM_INFO
	.align		4
.L_23:
        /*0028*/ 	.byte	0x04, 0x17
        /*002a*/ 	.short	(.L_25 - .L_24)
.L_24:
        /*002c*/ 	.word	0x00000000
        /*0030*/ 	.short	0x0001
        /*0032*/ 	.short	0x0008
        /*0034*/ 	.byte	0x00, 0xf5, 0x21, 0x00


	//----- nvinfo : EIATTR_KPARAM_INFO
	.align		4
.L_25:
        /*0038*/ 	.byte	0x04, 0x17
        /*003a*/ 	.short	(.L_27 - .L_26)
.L_26:
        /*003c*/ 	.word	0x00000000
        /*0040*/ 	.short	0x0000
        /*0042*/ 	.short	0x0000
        /*0044*/ 	.byte	0x00, 0xf5, 0x21, 0x00


	//----- nvinfo : EIATTR_SPARSE_MMA_MASK
	.align		4
.L_27:
        /*0048*/ 	.byte	0x03, 0x50
        /*004a*/ 	.short	0x0000


	//----- nvinfo : EIATTR_MAXREG_COUNT
	.align		4
        /*004c*/ 	.byte	0x03, 0x1b
        /*004e*/ 	.short	0x00ff


	//----- nvinfo : EIATTR_MERCURY_ISA_VERSION
	.align		4
        /*0050*/ 	.byte	0x03, 0x5f
        /*0052*/ 	.short	0x0101


	//----- nvinfo : EIATTR_VRC_CTA_INIT_COUNT
	.align		4
        /*0054*/ 	.byte	0x02, 0x4a
	.zero		1
	.zero		1


	//----- nvinfo : EIATTR_EXIT_INSTR_OFFSETS
	.align		4
        /*0058*/ 	.byte	0x04, 0x1c
        /*005a*/ 	.short	(.L_29 - .L_28)


	//   ....[0]....
.L_28:
        /*005c*/ 	.word	0x00000060


	//   ....[1]....
        /*0060*/ 	.word	0x00000130


	//----- nvinfo : EIATTR_CBANK_PARAM_SIZE
	.align		4
.L_29:
        /*0064*/ 	.byte	0x03, 0x19
        /*0066*/ 	.short	0x001c


	//----- nvinfo : EIATTR_PARAM_CBANK
	.align		4
        /*0068*/ 	.byte	0x04, 0x0a
        /*006a*/ 	.short	(.L_31 - .L_30)
	.align		4
.L_30:
        /*006c*/ 	.word	index@(.nv.constant0._Z11addElementsPiS_S_i)
        /*0070*/ 	.short	0x0380
        /*0072*/ 	.short	0x001c


	//----- nvinfo : EIATTR_SW_WAR
	.align		4
.L_31:
        /*0074*/ 	.byte	0x04, 0x36
        /*0076*/ 	.short	(.L_33 - .L_32)
.L_32:
        /*0078*/ 	.word	0x00000008
.L_33:


//--------------------- .nv.info._Z10addColumnsPiS_S_i --------------------------
	.section	.nv.info._Z10addColumnsPiS_S_i,"",@"SHT_CUDA_INFO"
	.sectionflags	@""
	.align	4


	//----- nvinfo : EIATTR_CUDA_API_VERSION
	.align		4
        /*0000*/ 	.byte	0x04, 0x37
        /*0002*/ 	.short	(.L_35 - .L_34)
.L_34:
        /*0004*/ 	.word	0x00000082


	//----- nvinfo : EIATTR_KPARAM_INFO
	.align		4
.L_35:
        /*0008*/ 	.byte	0x04, 0x17
        /*000a*/ 	.short	(.L_37 - .L_36)
.L_36:
        /*000c*/ 	.word	0x00000000
        /*0010*/ 	.short	0x0003
        /*0012*/ 	.short	0x0018
        /*0014*/ 	.byte	0x00, 0xf0, 0x11, 0x00


	//----- nvinfo : EIATTR_KPARAM_INFO
	.align		4
.L_37:
        /*0018*/ 	.byte	0x04, 0x17
        /*001a*/ 	.short	(.L_39 - .L_38)
.L_38:
        /*001c*/ 	.word	0x00000000
        /*0020*/ 	.short	0x0002
        /*0022*/ 	.short	0x0010
        /*0024*/ 	.byte	0x00, 0xf5, 0x21, 0x00


	//----- nvinfo : EIATTR_KPARAM_INFO
	.align		4
.L_39:
        /*0028*/ 	.byte	0x04, 0x17
        /*002a*/ 	.short	(.L_41 - .L_40)
.L_40:
        /*002c*/ 	.word	0x00000000
        /*0030*/ 	.short	0x0001
        /*0032*/ 	.short	0x0008
        /*0034*/ 	.byte	0x00, 0xf5, 0x21, 0x00


	//----- nvinfo : EIATTR_KPARAM_INFO
	.align		4
.L_41:
        /*0038*/ 	.byte	0x04, 0x17
        /*003a*/ 	.short	(.L_43 - .L_42)
.L_42:
        /*003c*/ 	.word	0x00000000
        /*0040*/ 	.short	0x0000
        /*0042*/ 	.short	0x0000
        /*0044*/ 	.byte	0x00, 0xf5, 0x21, 0x00


	//----- nvinfo : EIATTR_SPARSE_MMA_MASK
	.align		4
.L_43:
        /*0048*/ 	.byte	0x03, 0x50
        /*004a*/ 	.short	0x0000


	//----- nvinfo : EIATTR_MAXREG_COUNT
	.align		4
        /*004c*/ 	.byte	0x03, 0x1b
        /*004e*/ 	.short	0x00ff


	//----- nvinfo : EIATTR_MERCURY_ISA_VERSION
	.align		4
        /*0050*/ 	.byte	0x03, 0x5f
        /*0052*/ 	.short	0x0101


	//----- nvinfo : EIATTR_VRC_CTA_INIT_COUNT
	.align		4
        /*0054*/ 	.byte	0x02, 0x4a
	.zero		1
	.zero		1


	//----- nvinfo : EIATTR_EXIT_INSTR_OFFSETS
	.align		4
        /*0058*/ 	.byte	0x04, 0x1c
        /*005a*/ 	.short	(.L_45 - .L_44)


	//   ....[0]....
.L_44:
        /*005c*/ 	.word	0x00000040


	//   ....[1]....
        /*0060*/ 	.word	0x00000860


	//   ....[2]....
        /*0064*/ 	.word	0x00000c80


	//   ....[3]....
        /*0068*/ 	.word	0x00000ee0


	//   ....[4]....
        /*006c*/ 	.word	0x00000ff0


	//----- nvinfo : EIATTR_CBANK_PARAM_SIZE
	.align		4
.L_45:
        /*0070*/ 	.byte	0x03, 0x19
        /*0072*/ 	.short	0x001c


	//----- nvinfo : EIATTR_PARAM_CBANK
	.align		4
        /*0074*/ 	.byte	0x04, 0x0a
        /*0076*/ 	.short	(.L_47 - .L_46)
	.align		4
.L_46:
        /*0078*/ 	.word	index@(.nv.constant0._Z10addColumnsPiS_S_i)
        /*007c*/ 	.short	0x0380
        /*007e*/ 	.short	0x001c


	//----- nvinfo : EIATTR_SW_WAR
	.align		4
.L_47:
        /*0080*/ 	.byte	0x04, 0x36
        /*0082*/ 	.short	(.L_49 - .L_48)
.L_48:
        /*0084*/ 	.word	0x00000008
.L_49:


//--------------------- .nv.info._Z7addRowsPiS_S_i --------------------------
	.section	.nv.info._Z7addRowsPiS_S_i,"",@"SHT_CUDA_INFO"
	.sectionflags	@""
	.align	4


	//----- nvinfo : EIATTR_CUDA_API_VERSION
	.align		4
        /*0000*/ 	.byte	0x04, 0x37
        /*0002*/ 	.short	(.L_51 - .L_50)
.L_50:
        /*0004*/ 	.word	0x00000082


	//----- nvinfo : EIATTR_KPARAM_INFO
	.align		4
.L_51:
        /*0008*/ 	.byte	0x04, 0x17
        /*000a*/ 	.short	(.L_53 - .L_52)
.L_52:
        /*000c*/ 	.word	0x00000000
        /*0010*/ 	.short	0x0003
        /*0012*/ 	.short	0x0018
        /*0014*/ 	.byte	0x00, 0xf0, 0x11, 0x00


	//----- nvinfo : EIATTR_KPARAM_INFO
	.align		4
.L_53:
        /*0018*/ 	.byte	0x04, 0x17
        /*001a*/ 	.short	(.L_55 - .L_54)
.L_54:
        /*001c*/ 	.word	0x00000000
        /*0020*/ 	.short	0x0002
        /*0022*/ 	.short	0x0010
        /*0024*/ 	.byte	0x00, 0xf5, 0x21, 0x00


	//----- nvinfo : EIATTR_KPARAM_INFO
	.align		4
.L_55:
        /*0028*/ 	.byte	0x04, 0x17
        /*002a*/ 	.short	(.L_57 - .L_56)
.L_56:
        /*002c*/ 	.word	0x00000000
        /*0030*/ 	.short	0x0001
        /*0032*/ 	.short	0x0008
        /*0034*/ 	.byte	0x00, 0xf5, 0x21, 0x00


	//----- nvinfo : EIATTR_KPARAM_INFO
	.align		4
.L_57:
        /*0038*/ 	.byte	0x04, 0x17
        /*003a*/ 	.short	(.L_59 - .L_58)
.L_58:
        /*003c*/ 	.word	0x00000000
        /*0040*/ 	.short	0x0000
        /*0042*/ 	.short	0x0000
        /*0044*/ 	.byte	0x00, 0xf5, 0x21, 0x00


	//----- nvinfo : EIATTR_SPARSE_MMA_MASK
	.align		4
.L_59:
        /*0048*/ 	.byte	0x03, 0x50
        /*004a*/ 	.short	0x0000


	//----- nvinfo : EIATTR_MAXREG_COUNT
	.align		4
        /*004c*/ 	.byte	0x03, 0x1b
        /*004e*/ 	.short	0x00ff


	//----- nvinfo : EIATTR_MERCURY_ISA_VERSION
	.align		4
        /*0050*/ 	.byte	0x03, 0x5f
        /*0052*/ 	.short	0x0101


	//----- nvinfo : EIATTR_VRC_CTA_INIT_COUNT
	.align		4
        /*0054*/ 	.byte	0x02, 0x4a
	.zero		1
	.zero		1


	//----- nvinfo : EIATTR_EXIT_INSTR_OFFSETS
	.align		4
        /*0058*/ 	.byte	0x04, 0x1c
        /*005a*/ 	.short	(.L_61 - .L_60)


	//   ....[0]....
.L_60:
        /*005c*/ 	.word	0x00000040


	//   ....[1]....
        /*0060*/ 	.word	0x00000650


	//   ....[2]....
        /*0064*/ 	.word	0x00000920


	//   ....[3]....
        /*0068*/ 	.word	0x00000af0


	//   ....[4]....
        /*006c*/ 	.word	0x00000c00


	//----- nvinfo : EIATTR_CBANK_PARAM_SIZE
	.align		4
.L_61:
        /*0070*/ 	.byte	0x03, 0x19
        /*0072*/ 	.short	0x001c


	//----- nvinfo : EIATTR_PARAM_CBANK
	.align		4
        /*0074*/ 	.byte	0x04, 0x0a
        /*0076*/ 	.short	(.L_63 - .L_62)
	.align		4
.L_62:
        /*0078*/ 	.word	index@(.nv.constant0._Z7addRowsPiS_S_i)
        /*007c*/ 	.short	0x0380
        /*007e*/ 	.short	0x001c


	//----- nvinfo : EIATTR_SW_WAR
	.align		4
.L_63:
        /*0080*/ 	.byte	0x04, 0x36
        /*0082*/ 	.short	(.L_65 - .L_64)
.L_64:
        /*0084*/ 	.word	0x00000008
.L_65:


//--------------------- .nv.callgraph             --------------------------
	.section	.nv.callgraph,"",@"SHT_CUDA_CALLGRAPH"
	.align	4
	.sectionentsize	8
	.align		4
        /*0000*/ 	.word	0x00000000
	.align		4
        /*0004*/ 	.word	0xffffffff
	.align		4
        /*0008*/ 	.word	0x00000000
	.align		4
        /*000c*/ 	.word	0xfffffffe
	.align		4
        /*0010*/ 	.word	0x00000000
	.align		4
        /*0014*/ 	.word	0xfffffffd
	.align		4
        /*0018*/ 	.word	0x00000000
	.align		4
        /*001c*/ 	.word	0xfffffffc


//--------------------- .text._Z11addElementsPiS_S_i --------------------------
	.section	.text._Z11addElementsPiS_S_i,"ax",@progbits
	.align	128
        .global         _Z11addElementsPiS_S_i
        .type           _Z11addElementsPiS_S_i,@function
        .size           _Z11addElementsPiS_S_i,(.L_x_13 - _Z11addElementsPiS_S_i)
        .other          _Z11addElementsPiS_S_i,@"STO_CUDA_ENTRY STV_DEFAULT"
_Z11addElementsPiS_S_i:
.text._Z11addElementsPiS_S_i:
[----:B------:R-:W-:Y:S01]  /*0000*/  LDC R1, c[0x0][0x37c] ;  /* 0x0000df00ff017b82 */ /* 0x000fe20000000800 */
[----:B------:R-:W0:Y:S01]  /*0010*/  S2R R9, SR_TID.X ;  /* 0x0000000000097919 */ /* 0x000e220000002100 */
[----:B------:R-:W1:Y:S01]  /*0020*/  LDCU UR6, c[0x0][0x398] ;  /* 0x00007300ff0677ac */ /* 0x000e620008000800 */
[----:B------:R-:W0:Y:S02]  /*0030*/  S2R R0, SR_TID.Y ;  /* 0x0000000000007919 */ /* 0x000e240000002200 */
[----:B0-----:R-:W-:-:S04]  /*0040*/  VIMNMX R2, PT, PT, R9, R0, !PT ;  /* 0x0000000009027248 */ /* 0x001fc80007fe0100 */
[----:B-1----:R-:W-:-:S13]  /*0050*/  ISETP.GE.AND P0, PT, R2, UR6, PT ;  /* 0x0000000602007c0c */ /* 0x002fda000bf06270 */
[----:B------:R-:W-:Y:S05]  /*0060*/  @P0 EXIT ;  /* 0x000000000000094d */ /* 0x000fea0003800000 */
[----:B------:R-:W0:Y:S01]  /*0070*/  LDC.64 R2, c[0x0][0x380] ;  /* 0x0000e000ff027b82 */ /* 0x000e220000000a00 */
[----:B------:R-:W1:Y:S01]  /*0080*/  LDCU.64 UR4, c[0x0][0x358] ;  /* 0x00006b00ff0477ac */ /* 0x000e620008000a00 */
[----:B------:R-:W-:-:S06]  /*0090*/  IMAD R9, R9, UR6, R0 ;  /* 0x0000000609097c24 */ /* 0x000fcc000f8e0200 */
[----:B------:R-:W2:Y:S08]  /*00a0*/  LDC.64 R4, c[0x0][0x388] ;  /* 0x0000e200ff047b82 */ /* 0x000eb00000000a00 */
[----:B------:R-:W3:Y:S01]  /*00b0*/  LDC.64 R6, c[0x0][0x390] ;  /* 0x0000e400ff067b82 */ /* 0x000ee20000000a00 */
[----:B0-----:R-:W-:-:S06]  /*00c0*/  IMAD.WIDE.U32 R2, R9, 0x4, R2 ;  /* 0x0000000409027825 */ /* 0x001fcc00078e0002 */
[----:B-1----:R-:W4:Y:S01]  /*00d0*/  LDG.E R2, desc[UR4][R2.64] ;  /* 0x0000000402027981 */ /* 0x002f22000c1e1900 */
[----:B--2---:R-:W-:-:S06]  /*00e0*/  IMAD.WIDE.U32 R4, R9, 0x4, R4 ;  /* 0x0000000409047825 */ /* 0x004fcc00078e0004 */
[----:B------:R-:W4:Y:S01]  /*00f0*/  LDG.E R5, desc[UR4][R4.64] ;  /* 0x0000000404057981 */ /* 0x000f22000c1e1900 */
[----:B---3--:R-:W-:Y:S01]  /*0100*/  IMAD.WIDE.U32 R6, R9, 0x4, R6 ;  /* 0x0000000409067825 */ /* 0x008fe200078e0006 */
[----:B----4-:R-:W-:-:S05]  /*0110*/  IADD3 R9, PT, PT, R2, R5, RZ ;  /* 0x0000000502097210 */ /* 0x010fca0007ffe0ff */
[----:B------:R-:W-:Y:S01]  /*0120*/  STG.E desc[UR4][R6.64], R9 ;  /* 0x0000000906007986 */ /* 0x000fe2000c101904 */
[----:B------:R-:W-:Y:S05]  /*0130*/  EXIT ;  /* 0x000000000000794d */ /* 0x000fea0003800000 */
.L_x_0:
[----:B------:R-:W-:-:S00]  /*0140*/  BRA `(.L_x_0) ;  /* 0xfffffffc00fc7947 */ /* 0x000fc0000383ffff */
[----:B------:R-:W-:-:S00]  /*0150*/  NOP ;  /* 0x0000000000007918 */ /* 0x000fc00000000000 */
        /* <DEDUP_REMOVED lines=10> */
.L_x_13:


//--------------------- .text._Z10addColumnsPiS_S_i --------------------------
	.section	.text._Z10addColumnsPiS_S_i,"ax",@progbits
	.align	128
        .global         _Z10addColumnsPiS_S_i
        .type           _Z10addColumnsPiS_S_i,@function
        .size           _Z10addColumnsPiS_S_i,(.L_x_14 - _Z10addColumnsPiS_S_i)
        .other          _Z10addColumnsPiS_S_i,@"STO_CUDA_ENTRY STV_DEFAULT"
_Z10addColumnsPiS_S_i:
.text._Z10addColumnsPiS_S_i:
[----:B------:R-:W-:Y:S08]  /*0000*/  LDC R1, c[0x0][0x37c] ;  /* 0x0000df00ff017b82 */ /* 0x000ff00000000800 */
[----:B------:R-:W0:Y:S08]  /*0010*/  S2UR UR4, SR_CTAID.X ;  /* 0x00000000000479c3 */ /* 0x000e300000002500 */
[----:B------:R-:W0:Y:S02]  /*0020*/  LDC R0, c[0x0][0x398] ;  /* 0x0000e600ff007b82 */ /* 0x000e240000000800 */
[----:B0-----:R-:W-:-:S13]  /*0030*/  ISETP.LE.AND P0, PT, R0, UR4, PT ;  /* 0x0000000400007c0c */ /* 0x001fda000bf03270 */
[----:B------:R-:W-:Y:S05]  /*0040*/  @P0 EXIT ;  /* 0x000000000000094d */ /* 0x000fea0003800000 */
[C---:B------:R-:W-:Y:S01]  /*0050*/  IADD3 R2, PT, PT, R0.reuse, -0x1, RZ ;  /* 0xffffffff00027810 */ /* 0x040fe20007ffe0ff */
[----:B------:R-:W0:Y:S01]  /*0060*/  LDCU.64 UR6, c[0x0][0x358] ;  /* 0x00006b00ff0677ac */ /* 0x000e220008000a00 */
[----:B------:R-:W-:Y:S01]  /*0070*/  LOP3.LUT R4, R0, 0xf, RZ, 0xc0, !PT ;  /* 0x0000000f00047812 */ /* 0x000fe200078ec0ff */
[----:B------:R-:W-:Y:S01]  /*0080*/  HFMA2 R3, -RZ, RZ, 0, 0 ;  /* 0x00000000ff037431 */ /* 0x000fe200000001ff */
[----:B------:R-:W-:Y:S02]  /*0090*/  ISETP.GE.U32.AND P1, PT, R2, 0xf, PT ;  /* 0x0000000f0200780c */ /* 0x000fe40003f26070 */
[----:B------:R-:W-:-:S11]  /*00a0*/  ISETP.NE.AND P0, PT, R4, RZ, PT ;  /* 0x000000ff0400720c */ /* 0x000fd60003f05270 */
[----:B------:R-:W-:Y:S05]  /*00b0*/  @!P1 BRA `(.L_x_1) ;  /* 0x0000000400e89947 */ /* 0x000fea0003800000 */
[----:B------:R-:W-:Y:S02]  /*00c0*/  LOP3.LUT R3, R0, 0xfffffff0, RZ, 0xc0, !PT ;  /* 0xfffffff000037812 */ /* 0x000fe400078ec0ff */
[----:B------:R-:W-:Y:S02]  /*00d0*/  MOV R5, UR4 ;  /* 0x0000000400057c02 */ /* 0x000fe40008000f00 */
[----:B------:R-:W-:-:S07]  /*00e0*/  IADD3 R2, PT, PT, -R3, RZ, RZ ;  /* 0x000000ff03027210 */ /* 0x000fce0007ffe1ff */
.L_x_2:
[----:B--2---:R-:W1:Y:S08]  /*00f0*/  LDC.64 R10, c[0x0][0x380] ;  /* 0x0000e000ff0a7b82 */ /* 0x004e700000000a00 */
[----:B------:R-:W2:Y:S08]  /*0100*/  LDC.64 R12, c[0x0][0x388] ;  /* 0x0000e200ff0c7b82 */ /* 0x000eb00000000a00 */
[----:B------:R-:W3:Y:S01]  /*0110*/  LDC.64 R6, c[0x0][0x390] ;  /* 0x0000e400ff067b82 */ /* 0x000ee20000000a00 */
[----:B-1----:R-:W-:-:S05]  /*0120*/  IMAD.WIDE R10, R5, 0x4, R10 ;  /* 0x00000004050a7825 */ /* 0x002fca00078e020a */
[----:B0-----:R-:W4:Y:S01]  /*0130*/  LDG.E R8, desc[UR6][R10.64] ;  /* 0x000000060a087981 */ /* 0x001f22000c1e1900 */
[----:B--2---:R-:W-:-:S05]  /*0140*/  IMAD.WIDE R12, R5, 0x4, R12 ;  /* 0x00000004050c7825 */ /* 0x004fca00078e020c */
[----:B------:R-:W4:Y:S01]  /*0150*/  LDG.E R9, desc[UR6][R12.64] ;  /* 0x000000060c097981 */ /* 0x000f22000c1e1900 */
[----:B------:R-:W-:-:S04]  /*0160*/  IMAD.WIDE R14, R0, 0x4, R10 ;  /* 0x00000004000e7825 */ /* 0x000fc800078e020a */
[----:B---3--:R-:W-:-:S04]  /*0170*/  IMAD.WIDE R6, R5, 0x4, R6 ;  /* 0x0000000405067825 */ /* 0x008fc800078e0206 */
[----:B------:R-:W-:Y:S01]  /*0180*/  IMAD.WIDE R16, R0, 0x4, R12 ;  /* 0x0000000400107825 */ /* 0x000fe200078e020c */
[----:B----4-:R-:W-:-:S05]  /*0190*/  IADD3 R21, PT, PT, R8, R9, RZ ;  /* 0x0000000908157210 */ /* 0x010fca0007ffe0ff */
[----:B------:R0:W-:Y:S04]  /*01a0*/  STG.E desc[UR6][R6.64], R21 ;  /* 0x0000001506007986 */ /* 0x0001e8000c101906 */
[----:B------:R-:W2:Y:S04]  /*01b0*/  LDG.E R18, desc[UR6][R14.64] ;  /* 0x000000060e127981 */ /* 0x000ea8000c1e1900 */
[----:B------:R-:W2:Y:S01]  /*01c0*/  LDG.E R19, desc[UR6][R16.64] ;  /* 0x0000000610137981 */ /* 0x000ea2000c1e1900 */
[----:B------:R-:W-:-:S04]  /*01d0*/  IMAD.WIDE R8, R0, 0x4, R6 ;  /* 0x0000000400087825 */ /* 0x000fc800078e0206 */
[----:B------:R-:W-:Y:S01]  /*01e0*/  IMAD.WIDE R12, R0, 0x4, R14 ;  /* 0x00000004000c7825 */ /* 0x000fe200078e020e */
[----:B--2---:R-:W-:-:S03]  /*01f0*/  IADD3 R23, PT, PT, R18, R19, RZ ;  /* 0x0000001312177210 */ /* 0x004fc60007ffe0ff */
[C---:B------:R-:W-:Y:S02]  /*0200*/  IMAD.WIDE R18, R0.reuse, 0x4, R16 ;  /* 0x0000000400127825 */ /* 0x040fe400078e0210 */
[----:B------:R1:W-:Y:S04]  /*0210*/  STG.E desc[UR6][R8.64], R23 ;  /* 0x0000001708007986 */ /* 0x0003e8000c101906 */
[----:B------:R-:W2:Y:S04]  /*0220*/  LDG.E R20, desc[UR6][R12.64] ;  /* 0x000000060c147981 */ /* 0x000ea8000c1e1900 */
[----:B------:R-:W2:Y:S01]  /*0230*/  LDG.E R25, desc[UR6][R18.64] ;  /* 0x0000000612197981 */ /* 0x000ea2000c1e1900 */
[----:B------:R-:W-:-:S04]  /*0240*/  IMAD.WIDE R10, R0, 0x4, R8 ;  /* 0x00000004000a7825 */ /* 0x000fc800078e0208 */
[----:B------:R-:W-:-:S04]  /*0250*/  IMAD.WIDE R14, R0, 0x4, R12 ;  /* 0x00000004000e7825 */ /* 0x000fc800078e020c */
[----:B------:R-:W-:Y:S01]  /*0260*/  IMAD.WIDE R16, R0, 0x4, R18 ;  /* 0x0000000400107825 */ /* 0x000fe200078e0212 */
[----:B--2---:R-:W-:-:S05]  /*0270*/  IADD3 R25, PT, PT, R20, R25, RZ ;  /* 0x0000001914197210 */ /* 0x004fca0007ffe0ff */
[----:B------:R2:W-:Y:S04]  /*0280*/  STG.E desc[UR6][R10.64], R25 ;  /* 0x000000190a007986 */ /* 0x0005e8000c101906 */
[----:B------:R-:W3:Y:S04]  /*0290*/  LDG.E R20, desc[UR6][R14.64] ;  /* 0x000000060e147981 */ /* 0x000ee8000c1e1900 */
[----:B0-----:R-:W3:Y:S01]  /*02a0*/  LDG.E R21, desc[UR6][R16.64] ;  /* 0x0000000610157981 */ /* 0x001ee2000c1e1900 */
[----:B------:R-:W-:-:S04]  /*02b0*/  IMAD.WIDE R6, R0, 0x4, R10 ;  /* 0x0000000400067825 */ /* 0x000fc800078e020a */
[----:B------:R-:W-:-:S04]  /*02c0*/  IMAD.WIDE R12, R0, 0x4, R14 ;  /* 0x00000004000c7825 */ /* 0x000fc800078e020e */
[----:B------:R-:W-:Y:S01]  /*02d0*/  IMAD.WIDE R18, R0, 0x4, R16 ;  /* 0x0000000400127825 */ /* 0x000fe200078e0210 */
[----:B---3--:R-:W-:-:S05]  /*02e0*/  IADD3 R21, PT, PT, R20, R21, RZ ;  /* 0x0000001514157210 */ /* 0x008fca0007ffe0ff */
[----:B------:R0:W-:Y:S04]  /*02f0*/  STG.E desc[UR6][R6.64], R21 ;  /* 0x0000001506007986 */ /* 0x0001e8000c101906 */
[----:B------:R-:W3:Y:S04]  /*0300*/  LDG.E R20, desc[UR6][R12.64] ;  /* 0x000000060c147981 */ /* 0x000ee8000c1e1900 */
[----:B-1----:R-:W3:Y:S01]  /*0310*/  LDG.E R23, desc[UR6][R18.64] ;  /* 0x0000000612177981 */ /* 0x002ee2000c1e1900 */
[----:B------:R-:W-:-:S04]  /*0320*/  IMAD.WIDE R8, R0, 0x4, R6 ;  /* 0x0000000400087825 */ /* 0x000fc800078e0206 */
[----:B------:R-:W-:-:S04]  /*0330*/  IMAD.WIDE R14, R0, 0x4, R12 ;  /* 0x00000004000e7825 */ /* 0x000fc800078e020c */
[----:B------:R-:W-:Y:S01]  /*0340*/  IMAD.WIDE R16, R0, 0x4, R18 ;  /* 0x0000000400107825 */ /* 0x000fe200078e0212 */
[----:B---3--:R-:W-:-:S05]  /*0350*/  IADD3 R23, PT, PT, R20, R23, RZ ;  /* 0x0000001714177210 */ /* 0x008fca0007ffe0ff */
[----:B------:R1:W-:Y:S04]  /*0360*/  STG.E desc[UR6][R8.64], R23 ;  /* 0x0000001708007986 */ /* 0x0003e8000c101906 */
[----:B------:R-:W3:Y:S04]  /*0370*/  LDG.E R20, desc[UR6][R14.64] ;  /* 0x000000060e147981 */ /* 0x000ee8000c1e1900 */
[----:B--2---:R-:W3:Y:S01]  /*0380*/  LDG.E R25, desc[UR6][R16.64] ;  /* 0x0000000610197981 */ /* 0x004ee2000c1e1900 */
[----:B------:R-:W-:-:S04]  /*0390*/  IMAD.WIDE R10, R0, 0x4, R8 ;  /* 0x00000004000a7825 */ /* 0x000fc800078e0208 */
[----:B------:R-:W-:-:S04]  /*03a0*/  IMAD.WIDE R12, R0, 0x4, R14 ;  /* 0x00000004000c7825 */ /* 0x000fc800078e020e */
[----:B------:R-:W-:Y:S01]  /*03b0*/  IMAD.WIDE R18, R0, 0x4, R16 ;  /* 0x0000000400127825 */ /* 0x000fe200078e0210 */
[----:B---3--:R-:W-:-:S05]  /*03c0*/  IADD3 R25, PT, PT, R20, R25, RZ ;  /* 0x0000001914197210 */ /* 0x008fca0007ffe0ff */
        /* <DEDUP_REMOVED lines=60> */
[----:B0-----:R-:W-:-:S04]  /*0790*/  IMAD.WIDE R6, R0, 0x4, R12 ;  /* 0x0000000400067825 */ /* 0x001fc800078e020c */
[----:B------:R-:W-:Y:S01]  /*07a0*/  IMAD.WIDE R14, R0, 0x4, R18 ;  /* 0x00000004000e7825 */ /* 0x000fe200078e0212 */
[----:B---3--:R-:W-:-:S05]  /*07b0*/  IADD3 R25, PT, PT, R20, R25, RZ ;  /* 0x0000001914197210 */ /* 0x008fca0007ffe0ff */
[----:B------:R2:W-:Y:S04]  /*07c0*/  STG.E desc[UR6][R10.64], R25 ;  /* 0x000000190a007986 */ /* 0x0005e8000c101906 */
[----:B------:R-:W1:Y:S04]  /*07d0*/  LDG.E R6, desc[UR6][R6.64] ;  /* 0x0000000606067981 */ /* 0x000e68000c1e1900 */
[----:B------:R-:W1:Y:S01]  /*07e0*/  LDG.E R15, desc[UR6][R14.64] ;  /* 0x000000060e0f7981 */ /* 0x000e62000c1e1900 */
[----:B------:R-:W-:-:S04]  /*07f0*/  IADD3 R2, PT, PT, R2, 0x10, RZ ;  /* 0x0000001002027810 */ /* 0x000fc80007ffe0ff */
[----:B------:R-:W-:Y:S01]  /*0800*/  ISETP.NE.AND P1, PT, R2, RZ, PT ;  /* 0x000000ff0200720c */ /* 0x000fe20003f25270 */
[C---:B------:R-:W-:Y:S01]  /*0810*/  IMAD.WIDE R16, R0.reuse, 0x4, R10 ;  /* 0x0000000400107825 */ /* 0x040fe200078e020a */
[----:B------:R-:W-:Y:S02]  /*0820*/  LEA R5, R0, R5, 0x4 ;  /* 0x0000000500057211 */ /* 0x000fe400078e20ff */
[----:B-1----:R-:W-:-:S05]  /*0830*/  IADD3 R9, PT, PT, R6, R15, RZ ;  /* 0x0000000f06097210 */ /* 0x002fca0007ffe0ff */
[----:B------:R2:W-:Y:S04]  /*0840*/  STG.E desc[UR6][R16.64], R9 ;  /* 0x0000000910007986 */ /* 0x0005e8000c101906 */
[----:B------:R-:W-:Y:S05]  /*0850*/  @P1 BRA `(.L_x_2) ;  /* 0xfffffff800241947 */ /* 0x000fea000383ffff */
.L_x_1:
[----:B0-----:R-:W-:Y:S05]  /*0860*/  @!P0 EXIT ;  /* 0x000000000000894d */ /* 0x001fea0003800000 */
[----:B------:R-:W-:Y:S02]  /*0870*/  ISETP.GE.U32.AND P0, PT, R4, 0x8, PT ;  /* 0x000000080400780c */ /* 0x000fe40003f06070 */
[----:B------:R-:W-:-:S04]  /*0880*/  LOP3.LUT R18, R0, 0x7, RZ, 0xc0, !PT ;  /* 0x0000000700127812 */ /* 0x000fc800078ec0ff */
[----:B------:R-:W-:-:S07]  /*0890*/  ISETP.NE.AND P1, PT, R18, RZ, PT ;  /* 0x000000ff1200720c */ /* 0x000fce0003f25270 */
[----:B------:R-:W-:Y:S06]  /*08a0*/  @!P0 BRA `(.L_x_3) ;  /* 0x0000000000f48947 */ /* 0x000fec0003800000 */
[----:B------:R-:W0:Y:S01]  /*08b0*/  LDC.64 R4, c[0x0][0x380] ;  /* 0x0000e000ff047b82 */ /* 0x000e220000000a00 */
[----:B--2---:R-:W-:-:S07]  /*08c0*/  IMAD R11, R3, R0, UR4 ;  /* 0x00000004030b7e24 */ /* 0x004fce000f8e0200 */
[----:B------:R-:W1:Y:S08]  /*08d0*/  LDC.64 R6, c[0x0][0x388] ;  /* 0x0000e200ff067b82 */ /* 0x000e700000000a00 */
[----:B------:R-:W2:Y:S01]  /*08e0*/  LDC.64 R8, c[0x0][0x390] ;  /* 0x0000e400ff087b82 */ /* 0x000ea20000000a00 */
[----:B0-----:R-:W-:-:S05]  /*08f0*/  IMAD.WIDE R4, R11, 0x4, R4 ;  /* 0x000000040b047825 */ /* 0x001fca00078e0204 */
[----:B------:R-:W3:Y:S01]  /*0900*/  LDG.E R2, desc[UR6][R4.64] ;  /* 0x0000000604027981 */ /* 0x000ee2000c1e1900 */
[----:B-1----:R-:W-:-:S05]  /*0910*/  IMAD.WIDE R6, R11, 0x4, R6 ;  /* 0x000000040b067825 */ /* 0x002fca00078e0206 */
[----:B------:R-:W3:Y:S01]  /*0920*/  LDG.E R13, desc[UR6][R6.64] ;  /* 0x00000006060d7981 */ /* 0x000ee2000c1e1900 */
[----:B--2---:R-:W-:-:S04]  /*0930*/  IMAD.WIDE R8, R11, 0x4, R8 ;  /* 0x000000040b087825 */ /* 0x004fc800078e0208 */
[----:B------:R-:W-:Y:S01]  /*0940*/  IMAD.WIDE R10, R0, 0x4, R4 ;  /* 0x00000004000a7825 */ /* 0x000fe200078e0204 */
[----:B---3--:R-:W-:-:S03]  /*0950*/  IADD3 R19, PT, PT, R2, R13, RZ ;  /* 0x0000000d02137210 */ /* 0x008fc60007ffe0ff */
        /* <DEDUP_REMOVED lines=9> */
[----:B------:R-:W2:Y:S04]  /*09f0*/  LDG.E R2, desc[UR6][R4.64] ;  /* 0x0000000604027981 */ /* 0x000ea8000c1e1900 */
[----:B------:R-:W2:Y:S01]  /*0a00*/  LDG.E R23, desc[UR6][R6.64] ;  /* 0x0000000606177981 */ /* 0x000ea2000c1e1900 */
[----:B------:R-:W-:-:S04]  /*0a10*/  IMAD.WIDE R16, R0, 0x4, R14 ;  /* 0x0000000400107825 */ /* 0x000fc800078e020e */
[----:B0-----:R-:W-:-:S04]  /*0a20*/  IMAD.WIDE R8, R0, 0x4, R4 ;  /* 0x0000000400087825 */ /* 0x001fc800078e0204 */
[----:B------:R-:W-:Y:S01]  /*0a30*/  IMAD.WIDE R10, R0, 0x4, R6 ;  /* 0x00000004000a7825 */ /* 0x000fe200078e0206 */
[----:B--2---:R-:W-:-:S05]  /*0a40*/  IADD3 R23, PT, PT, R2, R23, RZ ;  /* 0x0000001702177210 */ /* 0x004fca0007ffe0ff */
        /* <DEDUP_REMOVED lines=29> */
[----:B------:R-:W0:Y:S04]  /*0c20*/  LDG.E R8, desc[UR6][R8.64] ;  /* 0x0000000608087981 */ /* 0x000e28000c1e1900 */
[----:B------:R-:W0:Y:S01]  /*0c30*/  LDG.E R11, desc[UR6][R10.64] ;  /* 0x000000060a0b7981 */ /* 0x000e22000c1e1900 */
[----:B-1----:R-:W-:Y:S01]  /*0c40*/  IMAD.WIDE R14, R0, 0x4, R12 ;  /* 0x00000004000e7825 */ /* 0x002fe200078e020c */
[----:B------:R-:W-:-:S02]  /*0c50*/  IADD3 R3, PT, PT, R3, 0x8, RZ ;  /* 0x0000000803037810 */ /* 0x000fc40007ffe0ff */
[----:B0-----:R-:W-:-:S05]  /*0c60*/  IADD3 R17, PT, PT, R8, R11, RZ ;  /* 0x0000000b08117210 */ /* 0x001fca0007ffe0ff */
[----:B------:R3:W-:Y:S02]  /*0c70*/  STG.E desc[UR6][R14.64], R17 ;  /* 0x000000110e007986 */ /* 0x0007e4000c101906 */
.L_x_3:
[----:B------:R-:W-:Y:S05]  /*0c80*/  @!P1 EXIT ;  /* 0x000000000000994d */ /* 0x000fea0003800000 */
[----:B------:R-:W-:Y:S02]  /*0c90*/  ISETP.GE.U32.AND P0, PT, R18, 0x4, PT ;  /* 0x000000041200780c */ /* 0x000fe40003f06070 */
[----:B------:R-:W-:-:S04]  /*0ca0*/  LOP3.LUT R2, R0, 0x3, RZ, 0xc0, !PT ;  /* 0x0000000300027812 */ /* 0x000fc800078ec0ff */
[----:B------:R-:W-:-:S07]  /*0cb0*/  ISETP.NE.AND P1, PT, R2, RZ, PT ;  /* 0x000000ff0200720c */ /* 0x000fce0003f25270 */
[----:B------:R-:W-:Y:S06]  /*0cc0*/  @!P0 BRA `(.L_x_4) ;  /* 0x0000000000848947 */ /* 0x000fec0003800000 */
[----:B------:R-:W0:Y:S01]  /*0cd0*/  LDC.64 R4, c[0x0][0x380] ;  /* 0x0000e000ff047b82 */ /* 0x000e220000000a00 */
[----:B---3--:R-:W-:-:S07]  /*0ce0*/  IMAD R13, R3, R0, UR4 ;  /* 0x00000004030d7e24 */ /* 0x008fce000f8e0200 */
[----:B------:R-:W1:Y:S08]  /*0cf0*/  LDC.64 R6, c[0x0][0x388] ;  /* 0x0000e200ff067b82 */ /* 0x000e700000000a00 */
[----:B--2---:R-:W2:Y:S01]  /*0d00*/  LDC.64 R8, c[0x0][0x390] ;  /* 0x0000e400ff087b82 */ /* 0x004ea20000000a00 */
        /* <DEDUP_REMOVED lines=23> */
[----:B------:R-:W1:Y:S04]  /*0e80*/  LDG.E R8, desc[UR6][R8.64] ;  /* 0x0000000608087981 */ /* 0x000e68000c1e1900 */
[----:B------:R-:W1:Y:S01]  /*0e90*/  LDG.E R11, desc[UR6][R10.64] ;  /* 0x000000060a0b7981 */ /* 0x000e62000c1e1900 */
[----:B------:R-:W-:Y:S01]  /*0ea0*/  IMAD.WIDE R12, R0, 0x4, R16 ;  /* 0x00000004000c7825 */ /* 0x000fe200078e0210 */
[----:B------:R-:W-:-:S02]  /*0eb0*/  IADD3 R3, PT, PT, R3, 0x4, RZ ;  /* 0x0000000403037810 */ /* 0x000fc40007ffe0ff */
[----:B-1----:R-:W-:-:S05]  /*0ec0*/  IADD3 R15, PT, PT, R8, R11, RZ ;  /* 0x0000000b080f7210 */ /* 0x002fca0007ffe0ff */
[----:B------:R0:W-:Y:S02]  /*0ed0*/  STG.E desc[UR6][R12.64], R15 ;  /* 0x0000000f0c007986 */ /* 0x0001e4000c101906 */
.L_x_4:
[----:B------:R-:W-:Y:S05]  /*0ee0*/  @!P1 EXIT ;  /* 0x000000000000994d */ /* 0x000fea0003800000 */
[----:B0--3--:R-:W0:Y:S01]  /*0ef0*/  LDC.64 R12, c[0x0][0x390] ;  /* 0x0000e400ff0c7b82 */ /* 0x009e220000000a00 */
[----:B------:R-:W-:Y:S01]  /*0f00*/  IMAD R15, R3, R0, UR4 ;  /* 0x00000004030f7e24 */ /* 0x000fe2000f8e0200 */
[----:B------:R-:W-:-:S06]  /*0f10*/  IADD3 R14, PT, PT, -R2, RZ, RZ ;  /* 0x000000ff020e7210 */ /* 0x000fcc0007ffe1ff */
[----:B--2---:R-:W1:Y:S08]  /*0f20*/  LDC.64 R8, c[0x0][0x380] ;  /* 0x0000e000ff087b82 */ /* 0x004e700000000a00 */
[----:B------:R-:W2:Y:S02]  /*0f30*/  LDC.64 R10, c[0x0][0x388] ;  /* 0x0000e200ff0a7b82 */ /* 0x000ea40000000a00 */
.L_x_5:
[----:B-1----:R-:W-:-:S04]  /*0f40*/  IMAD.WIDE R2, R15, 0x4, R8 ;  /* 0x000000040f027825 */ /* 0x002fc800078e0208 */
[C---:B--2---:R-:W-:Y:S02]  /*0f50*/  IMAD.WIDE R4, R15.reuse, 0x4, R10 ;  /* 0x000000040f047825 */ /* 0x044fe400078e020a */
[----:B------:R-:W2:Y:S04]  /*0f60*/  LDG.E R2, desc[UR6][R2.64] ;  /* 0x0000000602027981 */ /* 0x000ea8000c1e1900 */
[----:B------:R-:W2:Y:S01]  /*0f70*/  LDG.E R5, desc[UR6][R4.64] ;  /* 0x0000000604057981 */ /* 0x000ea2000c1e1900 */
[----:B------:R-:W-:Y:S01]  /*0f80*/  IADD3 R14, PT, PT, R14, 0x1, RZ ;  /* 0x000000010e0e7810 */ /* 0x000fe20007ffe0ff */
[C---:B0--3--:R-:W-:Y:S01]  /*0f90*/  IMAD.WIDE R6, R15.reuse, 0x4, R12 ;  /* 0x000000040f067825 */ /* 0x049fe200078e020c */
[----:B------:R-:W-:Y:S02]  /*0fa0*/  IADD3 R15, PT, PT, R15, R0, RZ ;  /* 0x000000000f0f7210 */ /* 0x000fe40007ffe0ff */
[----:B------:R-:W-:-:S02]  /*0fb0*/  ISETP.NE.AND P0, PT, R14, RZ, PT ;  /* 0x000000ff0e00720c */ /* 0x000fc40003f05270 */
[----:B--2---:R-:W-:-:S05]  /*0fc0*/  IADD3 R17, PT, PT, R2, R5, RZ ;  /* 0x0000000502117210 */ /* 0x004fca0007ffe0ff */
[----:B------:R3:W-:Y:S06]  /*0fd0*/  STG.E desc[UR6][R6.64], R17 ;  /* 0x0000001106007986 */ /* 0x0007ec000c101906 */
[----:B------:R-:W-:Y:S05]  /*0fe0*/  @P0 BRA `(.L_x_5) ;  /* 0xfffffffc00d40947 */ /* 0x000fea000383ffff */
[----:B------:R-:W-:Y:S05]  /*0ff0*/  EXIT ;  /* 0x000000000000794d */ /* 0x000fea0003800000 */
.L_x_6:
        /* <DEDUP_REMOVED lines=16> */
.L_x_14:


//--------------------- .text._Z7addRowsPiS_S_i   --------------------------
	.section	.text._Z7addRowsPiS_S_i,"ax",@progbits
	.align	128
        .global         _Z7addRowsPiS_S_i
        .type           _Z7addRowsPiS_S_i,@function
        .size           _Z7addRowsPiS_S_i,(.L_x_15 - _Z7addRowsPiS_S_i)
        .other          _Z7addRowsPiS_S_i,@"STO_CUDA_ENTRY STV_DEFAULT"
_Z7addRowsPiS_S_i:
.text._Z7addRowsPiS_S_i:
        /* <DEDUP_REMOVED lines=9> */
[----:B------:R-:W-:Y:S01]  /*0090*/  ISETP.GE.U32.AND P1, PT, R0, 0xf, PT ;  /* 0x0000000f0000780c */ /* 0x000fe20003f26070 */
[----:B------:R-:W-:Y:S01]  /*00a0*/  IMAD R0, R2, UR4, RZ ;  /* 0x0000000402007c24 */ /* 0x000fe2000f8e02ff */
[----:B------:R-:W-:-:S11]  /*00b0*/  ISETP.NE.AND P0, PT, R14, RZ, PT ;  /* 0x000000ff0e00720c */ /* 0x000fd60003f05270 */
[----:B------:R-:W-:Y:S05]  /*00c0*/  @!P1 BRA `(.L_x_7) ;  /* 0x0000000400609947 */ /* 0x000fea0003800000 */
[----:B------:R-:W1:Y:S01]  /*00d0*/  LDCU.128 UR4, c[0x0][0x380] ;  /* 0x00007000ff0477ac */ /* 0x000e620008000c00 */
[----:B------:R-:W-:Y:S01]  /*00e0*/  LOP3.LUT R3, R2, 0xfffffff0, RZ, 0xc0, !PT ;  /* 0xfffffff002037812 */ /* 0x000fe200078ec0ff */
[----:B------:R-:W-:Y:S01]  /*00f0*/  IMAD.MOV.U32 R10, RZ, RZ, R0 ;  /* 0x000000ffff0a7224 */ /* 0x000fe200078e0000 */
[----:B------:R-:W2:Y:S02]  /*0100*/  LDCU.64 UR10, c[0x0][0x390] ;  /* 0x00007200ff0a77ac */ /* 0x000ea40008000a00 */
[----:B------:R-:W-:Y:S01]  /*0110*/  IADD3 R11, PT, PT, -R3, RZ, RZ ;  /* 0x000000ff030b7210 */ /* 0x000fe20007ffe1ff */
[----:B-1----:R-:W-:Y:S02]  /*0120*/  UIADD3 UR8, UP0, UPT, UR4, 0x20, URZ ;  /* 0x0000002004087890 */ /* 0x002fe4000ff1e0ff */
[----:B------:R-:W-:Y:S02]  /*0130*/  UIADD3 UR6, UP1, UPT, UR6, 0x20, URZ ;  /* 0x0000002006067890 */ /* 0x000fe4000ff3e0ff */
[----:B--2---:R-:W-:-:S02]  /*0140*/  UIADD3 UR4, UP2, UPT, UR10, 0x20, URZ ;  /* 0x000000200a047890 */ /* 0x004fc4000ff5e0ff */
[----:B------:R-:W-:Y:S02]  /*0150*/  UIADD3.X UR9, UPT, UPT, URZ, UR5, URZ, UP0, !UPT ;  /* 0x00000005ff097290 */ /* 0x000fe400087fe4ff */
[----:B------:R-:W-:Y:S02]  /*0160*/  UIADD3.X UR7, UPT, UPT, URZ, UR7, URZ, UP1, !UPT ;  /* 0x00000007ff077290 */ /* 0x000fe40008ffe4ff */
[----:B------:R-:W-:-:S12]  /*0170*/  UIADD3.X UR5, UPT, UPT, URZ, UR11, URZ, UP2, !UPT ;  /* 0x0000000bff057290 */ /* 0x000fd800097fe4ff */
.L_x_8:
[----:B------:R-:W-:Y:S01]  /*0180*/  MOV R5, UR9 ;  /* 0x0000000900057c02 */ /* 0x000fe20008000f00 */
[----:B------:R-:W-:Y:S01]  /*0190*/  IMAD.U32 R4, RZ, RZ, UR8 ;  /* 0x00000008ff047e24 */ /* 0x000fe2000f8e00ff */
[----:B------:R-:W-:Y:S01]  /*01a0*/  MOV R7, UR7 ;  /* 0x0000000700077c02 */ /* 0x000fe20008000f00 */
[----:B------:R-:W-:Y:S02]  /*01b0*/  IMAD.U32 R6, RZ, RZ, UR6 ;  /* 0x00000006ff067e24 */ /* 0x000fe4000f8e00ff */
[----:B------:R-:W-:-:S04]  /*01c0*/  IMAD.WIDE R4, R10, 0x4, R4 ;  /* 0x000000040a047825 */ /* 0x000fc800078e0204 */
[----:B------:R-:W-:Y:S01]  /*01d0*/  IMAD.WIDE R6, R10, 0x4, R6 ;  /* 0x000000040a067825 */ /* 0x000fe200078e0206 */
[----:B0-----:R-:W2:Y:S04]  /*01e0*/  LDG.E R12, desc[UR12][R4.64+-0x20] ;  /* 0xffffe00c040c7981 */ /* 0x001ea8000c1e1900 */
[----:B----4-:R-:W2:Y:S01]  /*01f0*/  LDG.E R13, desc[UR12][R6.64+-0x20] ;  /* 0xffffe00c060d7981 */ /* 0x010ea2000c1e1900 */
[----:B------:R-:W-:Y:S01]  /*0200*/  MOV R9, UR5 ;  /* 0x0000000500097c02 */ /* 0x000fe20008000f00 */
[----:B------:R-:W-:-:S04]  /*0210*/  IMAD.U32 R8, RZ, RZ, UR4 ;  /* 0x00000004ff087e24 */ /* 0x000fc8000f8e00ff */
[----:B------:R-:W-:-:S04]  /*0220*/  IMAD.WIDE R8, R10, 0x4, R8 ;  /* 0x000000040a087825 */ /* 0x000fc800078e0208 */
[----:B--2---:R-:W-:-:S05]  /*0230*/  IMAD.IADD R13, R12, 0x1, R13 ;  /* 0x000000010c0d7824 */ /* 0x004fca00078e020d */
[----:B------:R0:W-:Y:S04]  /*0240*/  STG.E desc[UR12][R8.64+-0x20], R13 ;  /* 0xffffe00d08007986 */ /* 0x0001e8000c10190c */
[----:B------:R-:W2:Y:S04]  /*0250*/  LDG.E R12, desc[UR12][R4.64+-0x1c] ;  /* 0xffffe40c040c7981 */ /* 0x000ea8000c1e1900 */
[----:B------:R-:W2:Y:S02]  /*0260*/  LDG.E R15, desc[UR12][R6.64+-0x1c] ;  /* 0xffffe40c060f7981 */ /* 0x000ea4000c1e1900 */
[----:B--2---:R-:W-:-:S05]  /*0270*/  IADD3 R15, PT, PT, R12, R15, RZ ;  /* 0x0000000f0c0f7210 */ /* 0x004fca0007ffe0ff */
[----:B------:R1:W-:Y:S04]  /*0280*/  STG.E desc[UR12][R8.64+-0x1c], R15 ;  /* 0xffffe40f08007986 */ /* 0x0003e8000c10190c */
[----:B------:R-:W2:Y:S04]  /*0290*/  LDG.E R12, desc[UR12][R4.64+-0x18] ;  /* 0xffffe80c040c7981 */ /* 0x000ea8000c1e1900 */
[----:B------:R-:W2:Y:S02]  /*02a0*/  LDG.E R17, desc[UR12][R6.64+-0x18] ;  /* 0xffffe80c06117981 */ /* 0x000ea4000c1e1900 */
[----:B--2---:R-:W-:-:S05]  /*02b0*/  IMAD.IADD R17, R12, 0x1, R17 ;  /* 0x000000010c117824 */ /* 0x004fca00078e0211 */
[----:B------:R2:W-:Y:S04]  /*02c0*/  STG.E desc[UR12][R8.64+-0x18], R17 ;  /* 0xffffe81108007986 */ /* 0x0005e8000c10190c */
[----:B------:R-:W3:Y:S04]  /*02d0*/  LDG.E R12, desc[UR12][R4.64+-0x14] ;  /* 0xffffec0c040c7981 */ /* 0x000ee8000c1e1900 */
[----:B------:R-:W3:Y:S02]  /*02e0*/  LDG.E R19, desc[UR12][R6.64+-0x14] ;  /* 0xffffec0c06137981 */ /* 0x000ee4000c1e1900 */
[----:B---3--:R-:W-:-:S05]  /*02f0*/  IADD3 R19, PT, PT, R12, R19, RZ ;  /* 0x000000130c137210 */ /* 0x008fca0007ffe0ff */
[----:B------:R3:W-:Y:S04]  /*0300*/  STG.E desc[UR12][R8.64+-0x14], R19 ;  /* 0xffffec1308007986 */ /* 0x0007e8000c10190c */
[----:B------:R-:W4:Y:S04]  /*0310*/  LDG.E R12, desc[UR12][R4.64+-0x10] ;  /* 0xfffff00c040c7981 */ /* 0x000f28000c1e1900 */
[----:B0-----:R-:W4:Y:S02]  /*0320*/  LDG.E R13, desc[UR12][R6.64+-0x10] ;  /* 0xfffff00c060d7981 */ /* 0x001f24000c1e1900 */
[----:B----4-:R-:W-:-:S05]  /*0330*/  IMAD.IADD R13, R12, 0x1, R13 ;  /* 0x000000010c0d7824 */ /* 0x010fca00078e020d */
[----:B------:R0:W-:Y:S04]  /*0340*/  STG.E desc[UR12][R8.64+-0x10], R13 ;  /* 0xfffff00d08007986 */ /* 0x0001e8000c10190c */
[----:B------:R-:W4:Y:S04]  /*0350*/  LDG.E R12, desc[UR12][R4.64+-0xc] ;  /* 0xfffff40c040c7981 */ /* 0x000f28000c1e1900 */
[----:B-1----:R-:W4:Y:S02]  /*0360*/  LDG.E R15, desc[UR12][R6.64+-0xc] ;  /* 0xfffff40c060f7981 */ /* 0x002f24000c1e1900 */
[----:B----4-:R-:W-:-:S05]  /*0370*/  IADD3 R15, PT, PT, R12, R15, RZ ;  /* 0x0000000f0c0f7210 */ /* 0x010fca0007ffe0ff */
[----:B------:R1:W-:Y:S04]  /*0380*/  STG.E desc[UR12][R8.64+-0xc], R15 ;  /* 0xfffff40f08007986 */ /* 0x0003e8000c10190c */
[----:B------:R-:W4:Y:S04]  /*0390*/  LDG.E R12, desc[UR12][R4.64+-0x8] ;  /* 0xfffff80c040c7981 */ /* 0x000f28000c1e1900 */
[----:B--2---:R-:W4:Y:S02]  /*03a0*/  LDG.E R17, desc[UR12][R6.64+-0x8] ;  /* 0xfffff80c06117981 */ /* 0x004f24000c1e1900 */
[----:B----4-:R-:W-:-:S05]  /*03b0*/  IMAD.IADD R17, R12, 0x1, R17 ;  /* 0x000000010c117824 */ /* 0x010fca00078e0211 */
[----:B------:R2:W-:Y:S04]  /*03c0*/  STG.E desc[UR12][R8.64+-0x8], R17 ;  /* 0xfffff81108007986 */ /* 0x0005e8000c10190c */
[----:B------:R-:W4:Y:S04]  /*03d0*/  LDG.E R12, desc[UR12][R4.64+-0x4] ;  /* 0xfffffc0c040c7981 */ /* 0x000f28000c1e1900 */
[----:B---3--:R-:W4:Y:S02]  /*03e0*/  LDG.E R19, desc[UR12][R6.64+-0x4] ;  /* 0xfffffc0c06137981 */ /* 0x008f24000c1e1900 */
[----:B----4-:R-:W-:-:S05]  /*03f0*/  IADD3 R19, PT, PT, R12, R19, RZ ;  /* 0x000000130c137210 */ /* 0x010fca0007ffe0ff */
        /* <DEDUP_REMOVED lines=21> */
[----:B------:R-:W5:Y:S04]  /*0550*/  LDG.E R12, desc[UR12][R4.64+0x14] ;  /* 0x0000140c040c7981 */ /* 0x000f68000c1e1900 */
[----:B-1----:R-:W5:Y:S02]  /*0560*/  LDG.E R15, desc[UR12][R6.64+0x14] ;  /* 0x0000140c060f7981 */ /* 0x002f64000c1e1900 */
[----:B-----5:R-:W-:-:S05]  /*0570*/  IADD3 R15, PT, PT, R12, R15, RZ ;  /* 0x0000000f0c0f7210 */ /* 0x020fca0007ffe0ff */
[----:B------:R4:W-:Y:S04]  /*0580*/  STG.E desc[UR12][R8.64+0x14], R15 ;  /* 0x0000140f08007986 */ /* 0x0009e8000c10190c */
[----:B------:R-:W5:Y:S04]  /*0590*/  LDG.E R12, desc[UR12][R4.64+0x18] ;  /* 0x0000180c040c7981 */ /* 0x000f68000c1e1900 */
[----:B--2---:R-:W5:Y:S01]  /*05a0*/  LDG.E R17, desc[UR12][R6.64+0x18] ;  /* 0x0000180c06117981 */ /* 0x004f62000c1e1900 */
[----:B------:R-:W-:Y:S02]  /*05b0*/  VIADD R11, R11, 0x10 ;  /* 0x000000100b0b7836 */ /* 0x000fe40000000000 */
[----:B-----5:R-:W-:-:S05]  /*05c0*/  IMAD.IADD R17, R12, 0x1, R17 ;  /* 0x000000010c117824 */ /* 0x020fca00078e0211 */
[----:B------:R4:W-:Y:S04]  /*05d0*/  STG.E desc[UR12][R8.64+0x18], R17 ;  /* 0x0000181108007986 */ /* 0x0009e8000c10190c */
[----:B------:R-:W2:Y:S04]  /*05e0*/  LDG.E R12, desc[UR12][R4.64+0x1c] ;  /* 0x00001c0c040c7981 */ /* 0x000ea8000c1e1900 */
[----:B---3--:R-:W2:Y:S01]  /*05f0*/  LDG.E R19, desc[UR12][R6.64+0x1c] ;  /* 0x00001c0c06137981 */ /* 0x008ea2000c1e1900 */
[----:B------:R-:W-:Y:S02]  /*0600*/  ISETP.NE.AND P1, PT, R11, RZ, PT ;  /* 0x000000ff0b00720c */ /* 0x000fe40003f25270 */
[----:B------:R-:W-:-:S02]  /*0610*/  IADD3 R10, PT, PT, R10, 0x10, RZ ;  /* 0x000000100a0a7810 */ /* 0x000fc40007ffe0ff */
[----:B--2---:R-:W-:-:S05]  /*0620*/  IADD3 R19, PT, PT, R12, R19, RZ ;  /* 0x000000130c137210 */ /* 0x004fca0007ffe0ff */
[----:B------:R4:W-:Y:S04]  /*0630*/  STG.E desc[UR12][R8.64+0x1c], R19 ;  /* 0x00001c1308007986 */ /* 0x0009e8000c10190c */
[----:B------:R-:W-:Y:S05]  /*0640*/  @P1 BRA `(.L_x_8) ;  /* 0xfffffff800cc1947 */ /* 0x000fea000383ffff */
.L_x_7:
[----:B0-----:R-:W-:Y:S05]  /*0650*/  @!P0 EXIT ;  /* 0x000000000000894d */ /* 0x001fea0003800000 */
[----:B------:R-:W-:Y:S02]  /*0660*/  ISETP.GE.U32.AND P0, PT, R14, 0x8, PT ;  /* 0x000000080e00780c */ /* 0x000fe40003f06070 */
[----:B------:R-:W-:-:S04]  /*0670*/  LOP3.LUT R12, R2, 0x7, RZ, 0xc0, !PT ;  /* 0x00000007020c7812 */ /* 0x000fc800078ec0ff */
[----:B------:R-:W-:-:S07]  /*0680*/  ISETP.NE.AND P1, PT, R12, RZ, PT ;  /* 0x000000ff0c00720c */ /* 0x000fce0003f25270 */
[----:B------:R-:W-:Y:S06]  /*0690*/  @!P0 BRA `(.L_x_9) ;  /* 0x0000000000a08947 */ /* 0x000fec0003800000 */
[----:B------:R-:W0:Y:S01]  /*06a0*/  LDC.64 R4, c[0x0][0x380] ;  /* 0x0000e000ff047b82 */ /* 0x000e220000000a00 */
[----:B------:R-:W-:-:S07]  /*06b0*/  IMAD.IADD R11, R0, 0x1, R3 ;  /* 0x00000001000b7824 */ /* 0x000fce00078e0203 */
[----:B------:R-:W1:Y:S08]  /*06c0*/  LDC.64 R6, c[0x0][0x388] ;  /* 0x0000e200ff067b82 */ /* 0x000e700000000a00 */
[----:B----4-:R-:W2:Y:S01]  /*06d0*/  LDC.64 R8, c[0x0][0x390] ;  /* 0x0000e400ff087b82 */ /* 0x010ea20000000a00 */
[----:B0-----:R-:W-:-:S05]  /*06e0*/  IMAD.WIDE R4, R11, 0x4, R4 ;  /* 0x000000040b047825 */ /* 0x001fca00078e0204 */
[----:B------:R-:W3:Y:S01]  /*06f0*/  LDG.E R10, desc[UR12][R4.64] ;  /* 0x0000000c040a7981 */ /* 0x000ee2000c1e1900 */
[----:B-1----:R-:W-:-:S05]  /*0700*/  IMAD.WIDE R6, R11, 0x4, R6 ;  /* 0x000000040b067825 */ /* 0x002fca00078e0206 */
[----:B------:R-:W3:Y:S01]  /*0710*/  LDG.E R13, desc[UR12][R6.64] ;  /* 0x0000000c060d7981 */ /* 0x000ee2000c1e1900 */
[----:B--2---:R-:W-:Y:S01]  /*0720*/  IMAD.WIDE R8, R11, 0x4, R8 ;  /* 0x000000040b087825 */ /* 0x004fe200078e0208 */
[----:B---3--:R-:W-:-:S05]  /*0730*/  IADD3 R13, PT, PT, R10, R13, RZ ;  /* 0x0000000d0a0d7210 */ /* 0x008fca0007ffe0ff */
[----:B------:R0:W-:Y:S04]  /*0740*/  STG.E desc[UR12][R8.64], R13 ;  /* 0x0000000d08007986 */ /* 0x0001e8000c10190c */
[----:B------:R-:W2:Y:S04]  /*0750*/  LDG.E R10, desc[UR12][R4.64+0x4] ;  /* 0x0000040c040a7981 */ /* 0x000ea8000c1e1900 */
[----:B------:R-:W2:Y:S02]  /*0760*/  LDG.E R11, desc[UR12][R6.64+0x4] ;  /* 0x0000040c060b7981 */ /* 0x000ea4000c1e1900 */
[----:B--2---:R-:W-:-:S05]  /*0770*/  IMAD.IADD R11, R10, 0x1, R11 ;  /* 0x000000010a0b7824 */ /* 0x004fca00078e020b */
[----:B------:R1:W-:Y:S04]  /*0780*/  STG.E desc[UR12][R8.64+0x4], R11 ;  /* 0x0000040b08007986 */ /* 0x0003e8000c10190c */
[----:B------:R-:W2:Y:S04]  /*0790*/  LDG.E R10, desc[UR12][R4.64+0x8] ;  /* 0x0000080c040a7981 */ /* 0x000ea8000c1e1900 */
[----:B------:R-:W2:Y:S02]  /*07a0*/  LDG.E R15, desc[UR12][R6.64+0x8] ;  /* 0x0000080c060f7981 */ /* 0x000ea4000c1e1900 */
[----:B--2---:R-:W-:-:S05]  /*07b0*/  IADD3 R15, PT, PT, R10, R15, RZ ;  /* 0x0000000f0a0f7210 */ /* 0x004fca0007ffe0ff */
[----:B------:R2:W-:Y:S04]  /*07c0*/  STG.E desc[UR12][R8.64+0x8], R15 ;  /* 0x0000080f08007986 */ /* 0x0005e8000c10190c */
[----:B------:R-:W3:Y:S04]  /*07d0*/  LDG.E R10, desc[UR12][R4.64+0xc] ;  /* 0x00000c0c040a7981 */ /* 0x000ee8000c1e1900 */
[----:B------:R-:W3:Y:S02]  /*07e0*/  LDG.E R17, desc[UR12][R6.64+0xc] ;  /* 0x00000c0c06117981 */ /* 0x000ee4000c1e1900 */
[----:B---3--:R-:W-:-:S05]  /*07f0*/  IMAD.IADD R17, R10, 0x1, R17 ;  /* 0x000000010a117824 */ /* 0x008fca00078e0211 */
[----:B------:R3:W-:Y:S04]  /*0800*/  STG.E desc[UR12][R8.64+0xc], R17 ;  /* 0x00000c1108007986 */ /* 0x0007e8000c10190c */
[----:B------:R-:W4:Y:S04]  /*0810*/  LDG.E R10, desc[UR12][R4.64+0x10] ;  /* 0x0000100c040a7981 */ /* 0x000f28000c1e1900 */
[----:B0-----:R-:W4:Y:S02]  /*0820*/  LDG.E R13, desc[UR12][R6.64+0x10] ;  /* 0x0000100c060d7981 */ /* 0x001f24000c1e1900 */
[----:B----4-:R-:W-:-:S05]  /*0830*/  IADD3 R13, PT, PT, R10, R13, RZ ;  /* 0x0000000d0a0d7210 */ /* 0x010fca0007ffe0ff */
[----:B------:R0:W-:Y:S04]  /*0840*/  STG.E desc[UR12][R8.64+0x10], R13 ;  /* 0x0000100d08007986 */ /* 0x0001e8000c10190c */
[----:B------:R-:W4:Y:S04]  /*0850*/  LDG.E R10, desc[UR12][R4.64+0x14] ;  /* 0x0000140c040a7981 */ /* 0x000f28000c1e1900 */
[----:B-1----:R-:W4:Y:S02]  /*0860*/  LDG.E R11, desc[UR12][R6.64+0x14] ;  /* 0x0000140c060b7981 */ /* 0x002f24000c1e1900 */
[----:B----4-:R-:W-:-:S05]  /*0870*/  IMAD.IADD R11, R10, 0x1, R11 ;  /* 0x000000010a0b7824 */ /* 0x010fca00078e020b */
[----:B------:R0:W-:Y:S04]  /*0880*/  STG.E desc[UR12][R8.64+0x14], R11 ;  /* 0x0000140b08007986 */ /* 0x0001e8000c10190c */
[----:B------:R-:W4:Y:S04]  /*0890*/  LDG.E R10, desc[UR12][R4.64+0x18] ;  /* 0x0000180c040a7981 */ /* 0x000f28000c1e1900 */
[----:B--2---:R-:W4:Y:S02]  /*08a0*/  LDG.E R15, desc[UR12][R6.64+0x18] ;  /* 0x0000180c060f7981 */ /* 0x004f24000c1e1900 */
[----:B----4-:R-:W-:-:S05]  /*08b0*/  IADD3 R15, PT, PT, R10, R15, RZ ;  /* 0x0000000f0a0f7210 */ /* 0x010fca0007ffe0ff */
[----:B------:R0:W-:Y:S04]  /*08c0*/  STG.E desc[UR12][R8.64+0x18], R15 ;  /* 0x0000180f08007986 */ /* 0x0001e8000c10190c */
[----:B------:R-:W2:Y:S04]  /*08d0*/  LDG.E R10, desc[UR12][R4.64+0x1c] ;  /* 0x00001c0c040a7981 */ /* 0x000ea8000c1e1900 */
[----:B---3--:R-:W2:Y:S01]  /*08e0*/  LDG.E R17, desc[UR12][R6.64+0x1c] ;  /* 0x00001c0c06117981 */ /* 0x008ea2000c1e1900 */
[----:B------:R-:W-:Y:S01]  /*08f0*/  IADD3 R3, PT, PT, R3, 0x8, RZ ;  /* 0x0000000803037810 */ /* 0x000fe20007ffe0ff */
[----:B--2---:R-:W-:-:S05]  /*0900*/  IMAD.IADD R17, R10, 0x1, R17 ;  /* 0x000000010a117824 */ /* 0x004fca00078e0211 */
[----:B------:R0:W-:Y:S02]  /*0910*/  STG.E desc[UR12][R8.64+0x1c], R17 ;  /* 0x00001c1108007986 */ /* 0x0001e4000c10190c */
.L_x_9:
[----:B------:R-:W-:Y:S05]  /*0920*/  @!P1 EXIT ;  /* 0x000000000000994d */ /* 0x000fea0003800000 */
[----:B------:R-:W-:Y:S02]  /*0930*/  ISETP.GE.U32.AND P0, PT, R12, 0x4, PT ;  /* 0x000000040c00780c */ /* 0x000fe40003f06070 */
[----:B------:R-:W-:-:S04]  /*0940*/  LOP3.LUT R2, R2, 0x3, RZ, 0xc0, !PT ;  /* 0x0000000302027812 */ /* 0x000fc800078ec0ff */
[----:B------:R-:W-:-:S07]  /*0950*/  ISETP.NE.AND P1, PT, R2, RZ, PT ;  /* 0x000000ff0200720c */ /* 0x000fce0003f25270 */
[----:B------:R-:W-:Y:S06]  /*0960*/  @!P0 BRA `(.L_x_10) ;  /* 0x0000000000608947 */ /* 0x000fec0003800000 */
[----:B------:R-:W1:Y:S01]  /*0970*/  LDC.64 R4, c[0x0][0x380] ;  /* 0x0000e000ff047b82 */ /* 0x000e620000000a00 */
[----:B0---4-:R-:W-:-:S07]  /*0980*/  IMAD.IADD R13, R0, 0x1, R3 ;  /* 0x00000001000d7824 */ /* 0x011fce00078e0203 */
[----:B------:R-:W0:Y:S08]  /*0990*/  LDC.64 R6, c[0x0][0x388] ;  /* 0x0000e200ff067b82 */ /* 0x000e300000000a00 */
[----:B------:R-:W2:Y:S01]  /*09a0*/  LDC.64 R8, c[0x0][0x390] ;  /* 0x0000e400ff087b82 */ /* 0x000ea20000000a00 */
[----:B-1----:R-:W-:-:S05]  /*09b0*/  IMAD.WIDE R4, R13, 0x4, R4 ;  /* 0x000000040d047825 */ /* 0x002fca00078e0204 */
[----:B------:R-:W3:Y:S01]  /*09c0*/  LDG.E R10, desc[UR12][R4.64] ;  /* 0x0000000c040a7981 */ /* 0x000ee2000c1e1900 */
[----:B0-----:R-:W-:-:S05]  /*09d0*/  IMAD.WIDE R6, R13, 0x4, R6 ;  /* 0x000000040d067825 */ /* 0x001fca00078e0206 */
        /* <DEDUP_REMOVED lines=12> */
[----:B------:R-:W2:Y:S04]  /*0aa0*/  LDG.E R10, desc[UR12][R4.64+0xc] ;  /* 0x00000c0c040a7981 */ /* 0x000ea8000c1e1900 */
[----:B------:R-:W2:Y:S01]  /*0ab0*/  LDG.E R17, desc[UR12][R6.64+0xc] ;  /* 0x00000c0c06117981 */ /* 0x000ea2000c1e1900 */
[----:B------:R-:W-:Y:S01]  /*0ac0*/  IADD3 R3, PT, PT, R3, 0x4, RZ ;  /* 0x0000000403037810 */ /* 0x000fe20007ffe0ff */
[----:B--2---:R-:W-:-:S05]  /*0ad0*/  IMAD.IADD R17, R10, 0x1, R17 ;  /* 0x000000010a117824 */ /* 0x004fca00078e0211 */
[----:B------:R1:W-:Y:S02]  /*0ae0*/  STG.E desc[UR12][R8.64+0xc], R17 ;  /* 0x00000c1108007986 */ /* 0x0003e4000c10190c */
.L_x_10:
[----:B------:R-:W-:Y:S05]  /*0af0*/  @!P1 EXIT ;  /* 0x000000000000994d */ /* 0x000fea0003800000 */
[----:B01--4-:R-:W0:Y:S01]  /*0b00*/  LDC.64 R8, c[0x0][0x390] ;  /* 0x0000e400ff087b82 */ /* 0x013e220000000a00 */
[----:B------:R-:W-:Y:S01]  /*0b10*/  IMAD.IADD R15, R0, 0x1, R3 ;  /* 0x00000001000f7824 */ /* 0x000fe200078e0203 */
[----:B------:R-:W-:-:S06]  /*0b20*/  IADD3 R0, PT, PT, -R2, RZ, RZ ;  /* 0x000000ff02007210 */ /* 0x000fcc0007ffe1ff */
[----:B------:R-:W1:Y:S08]  /*0b30*/  LDC.64 R12, c[0x0][0x380] ;  /* 0x0000e000ff0c7b82 */ /* 0x000e700000000a00 */
[----:B------:R-:W2:Y:S02]  /*0b40*/  LDC.64 R10, c[0x0][0x388] ;  /* 0x0000e200ff0a7b82 */ /* 0x000ea40000000a00 */
.L_x_11:
[----:B--2---:R-:W-:-:S04]  /*0b50*/  IMAD.WIDE R4, R15, 0x4, R10 ;  /* 0x000000040f047825 */ /* 0x004fc800078e020a */
[C---:B-1----:R-:W-:Y:S02]  /*0b60*/  IMAD.WIDE R6, R15.reuse, 0x4, R12 ;  /* 0x000000040f067825 */ /* 0x042fe400078e020c */
[----:B------:R-:W2:Y:S04]  /*0b70*/  LDG.E R5, desc[UR12][R4.64] ;  /* 0x0000000c04057981 */ /* 0x000ea8000c1e1900 */
[----:B------:R-:W2:Y:S01]  /*0b80*/  LDG.E R6, desc[UR12][R6.64] ;  /* 0x0000000c06067981 */ /* 0x000ea2000c1e1900 */
[----:B------:R-:W-:Y:S01]  /*0b90*/  IADD3 R0, PT, PT, R0, 0x1, RZ ;  /* 0x0000000100007810 */ /* 0x000fe20007ffe0ff */
[----:B0--3--:R-:W-:-:S03]  /*0ba0*/  IMAD.WIDE R2, R15, 0x4, R8 ;  /* 0x000000040f027825 */ /* 0x009fc600078e0208 */
[----:B------:R-:W-:Y:S01]  /*0bb0*/  ISETP.NE.AND P0, PT, R0, RZ, PT ;  /* 0x000000ff0000720c */ /* 0x000fe20003f05270 */
[----:B------:R-:W-:Y:S02]  /*0bc0*/  VIADD R15, R15, 0x1 ;  /* 0x000000010f0f7836 */ /* 0x000fe40000000000 */
[----:B--2---:R-:W-:-:S05]  /*0bd0*/  IMAD.IADD R17, R6, 0x1, R5 ;  /* 0x0000000106117824 */ /* 0x004fca00078e0205 */
[----:B------:R3:W-:Y:S05]  /*0be0*/  STG.E desc[UR12][R2.64], R17 ;  /* 0x0000001102007986 */ /* 0x0007ea000c10190c */
[----:B------:R-:W-:Y:S05]  /*0bf0*/  @P0 BRA `(.L_x_11) ;  /* 0xfffffffc00d40947 */ /* 0x000fea000383ffff */
[----:B------:R-:W-:Y:S05]  /*0c00*/  EXIT ;  /* 0x000000000000794d */ /* 0x000fea0003800000 */
.L_x_12:
        /* <DEDUP_REMOVED lines=15> */
.L_x_15:


//--------------------- .nv.shared.reserved.0     --------------------------
	.section	.nv.shared.reserved.0,"aw",@nobits
	.weak		__nv_reservedSMEM_offset_0_alias
	.size		__nv_reservedSMEM_offset_0_alias, 0, 64
	.other		__nv_reservedSMEM_offset_0_alias,@"STO_CUDA_RESERVED_SHARED STV_DEFAULT"
__nv_reservedSMEM_offset_0_alias:
	.zero		0
	.zero		64


//--------------------- .nv.constant0._Z11addElementsPiS_S_i --------------------------
	.section	.nv.constant0._Z11addElementsPiS_S_i,"a",@progbits
	.sectionflags	@""
	.align	4
.nv.constant0._Z11addElementsPiS_S_i:
	.zero		924


//--------------------- .nv.constant0._Z10addColumnsPiS_S_i --------------------------
	.section	.nv.constant0._Z10addColumnsPiS_S_i,"a",@progbits
	.sectionflags	@""
	.align	4
.nv.constant0._Z10addColumnsPiS_S_i:
	.zero		924


//--------------------- .nv.constant0._Z7addRowsPiS_S_i --------------------------
	.section	.nv.constant0._Z7addRowsPiS_S_i,"a",@progbits
	.sectionflags	@""
	.align	4
.nv.constant0._Z7addRowsPiS_S_i:
	.zero		924


//--------------------- SYMBOLS --------------------------

	.type		.nv.reservedSmem.offset0,@object
	.size		.nv.reservedSmem.offset0,0x4
